// auto-generated by cutlass_sweep.gemm — config: {"arch": "sm_90", "cluster_m": 2, "cluster_n": 1, "dtype": "int8", "dtype_b": "int8", "layout": "nt", "stages": 0, "tile_k": 128, "tile_m": 256, "tile_n": 64}
#include "cutlass/cutlass.h"
#include "cutlass/gemm/collective/collective_builder.hpp"
#include "cutlass/gemm/device/gemm_universal_adapter.h"
#include "cutlass/gemm/kernel/gemm_universal.hpp"
#include "cutlass/epilogue/collective/collective_builder.hpp"

using ElemA = int8_t;
using ElemB = int8_t;
using ElemCD = int8_t;
using Acc  = int32_t;
using TileShape    = cute::Shape<cute::_256, cute::_64, cute::_128>;
using ClusterShape = cute::Shape<cute::_2, cute::_1, cute::_1>;

using CollectiveEpilogue = typename cutlass::epilogue::collective::CollectiveBuilder<
    cutlass::arch::Sm90, cutlass::arch::OpClassTensorOp,
    TileShape, ClusterShape,
    cutlass::epilogue::collective::EpilogueTileAuto,
    Acc, Acc,
    ElemCD, cutlass::layout::RowMajor, 128 / cutlass::sizeof_bits<ElemCD>::value,
    ElemCD, cutlass::layout::RowMajor, 128 / cutlass::sizeof_bits<ElemCD>::value,
    cutlass::epilogue::collective::EpilogueScheduleAuto
  >::CollectiveOp;

using CollectiveMainloop = typename cutlass::gemm::collective::CollectiveBuilder<
    cutlass::arch::Sm90, cutlass::arch::OpClassTensorOp,
    ElemA, cutlass::layout::RowMajor, 128 / cutlass::sizeof_bits<ElemA>::value,
    ElemB, cutlass::layout::ColumnMajor, 128 / cutlass::sizeof_bits<ElemB>::value,
    Acc,
    TileShape, ClusterShape,
    cutlass::gemm::collective::StageCountAutoCarveout<static_cast<int>(sizeof(typename CollectiveEpilogue::SharedStorage))>,
    cutlass::gemm::collective::KernelScheduleAuto
  >::CollectiveOp;

using GemmKernel = cutlass::gemm::kernel::GemmUniversal<
    cute::Shape<int,int,int,int>,
    CollectiveMainloop,
    CollectiveEpilogue
>;
using Gemm = cutlass::gemm::device::GemmUniversalAdapter<GemmKernel>;

// Force the device kernel symbol into the cubin without needing a host main.
auto* _anchor = &cutlass::device_kernel<GemmKernel>;


// ===== COMPILED SASS (sm_90a) =====

	.target	sm_90a

	.elftype	@"ET_EXEC"


//--------------------- .note.nv.tkinfo           --------------------------
	.section	.note.nv.tkinfo,"",@"SHT_NOTE"
	.sectionflags	@"SHF_NOTE_NV_TKINFO"
	.tkinfo
        /*0018*/ 	.word	0x00000002
        /*0030*/ 	.string	""
        /*0030*/ 	.string	"ptxas"
        /*0030*/ 	.string	"Cuda compilation tools, release 13.0, V13.0.88"
        /*0030*/ 	.string	"Build cuda_13.0.r13.0/compiler.36424714_0"
        /*0030*/ 	.string	"-arch sm_90a -m 64 "



//--------------------- .note.nv.cuinfo           --------------------------
	.section	.note.nv.cuinfo,"",@"SHT_NOTE"
	.sectionflags	@"SHF_NOTE_NV_CUINFO"
        /*0018*/ 	.short	0x0002
        /*001a*/ 	.short	0x005a
        /*001c*/ 	.short	0x0082
	.zero		2


//--------------------- .nv.info                  --------------------------
	.section	.nv.info,"",@"SHT_CUDA_INFO"
	.align	4


	//----- nvinfo : EIATTR_REGCOUNT
	.align		4
        /*0000*/ 	.byte	0x04, 0x2f
        /*0002*/ 	.short	(.L_15 - .L_14)
	.align		4
.L_14:
        /*0004*/ 	.word	index@(_ZN7cutlass13device_kernelINS_4gemm6kernel13GemmUniversalIN4cute5tupleIJiiiiEEENS1_10collective13CollectiveMmaINS1_34MainloopSm90TmaGmmaWarpSpecializedILi5ENS5_IJNS4_1CILi2EEENSA_ILi1EEESC_EEENS1_35KernelTmaWarpSpecializedCooperativeEEENS5_IJNSA_ILi256EEENSA_ILi64EEENSA_ILi128EEEEEEaNS5_IJlSC_lEEEaSK_NS4_8TiledMMAINS4_8MMA_AtomIJNS4_4SM904GMMA26MMA_64x64x32_S32S8S8_SS_TNEEEENS4_6LayoutISD_NS5_IJSC_NSA_ILi0EEESS_EEEEENS5_IJNS4_10UnderscoreESV_SV_EEEEENS4_13SM90_TMA_LOADENS4_14ComposedLayoutINS4_7SwizzleILi3ELi4ELi3EEENS4_18smem_ptr_flag_bitsILi8EEENSR_INS5_IJNSA_ILi8EEESI_EEENS5_IJSI_SC_EEEEEEEvNS4_8identityENS4_23SM90_TMA_LOAD_MULTICASTES18_vS19_EENS_8epilogue10collective6detail29Sm90TmaWarpSpecializedAdapterINS1D_15DefaultEpilogueIaSK_SK_NS1C_6thread17LinearCombinationIaLi1EiiLNS1H_9ScaleType4KindE0ELNS_15FloatRoundStyleE2EaEENS1_15EpilogueDefaultEEEEEvvEEEEvNT_6ParamsE)
        /*0008*/ 	.word	0x000000a8


	//----- nvinfo : EIATTR_FRAME_SIZE
	.align		4
.L_15:
        /*000c*/ 	.byte	0x04, 0x11
        /*000e*/ 	.short	(.L_17 - .L_16)
	.align		4
.L_16:
        /*0010*/ 	.word	index@(_ZN7cutlass13device_kernelINS_4gemm6kernel13GemmUniversalIN4cute5tupleIJiiiiEEENS1_10collective13CollectiveMmaINS1_34MainloopSm90TmaGmmaWarpSpecializedILi5ENS5_IJNS4_1CILi2EEENSA_ILi1EEESC_EEENS1_35KernelTmaWarpSpecializedCooperativeEEENS5_IJNSA_ILi256EEENSA_ILi64EEENSA_ILi128EEEEEEaNS5_IJlSC_lEEEaSK_NS4_8TiledMMAINS4_8MMA_AtomIJNS4_4SM904GMMA26MMA_64x64x32_S32S8S8_SS_TNEEEENS4_6LayoutISD_NS5_IJSC_NSA_ILi0EEESS_EEEEENS5_IJNS4_10UnderscoreESV_SV_EEEEENS4_13SM90_TMA_LOADENS4_14ComposedLayoutINS4_7SwizzleILi3ELi4ELi3EEENS4_18smem_ptr_flag_bitsILi8EEENSR_INS5_IJNSA_ILi8EEESI_EEENS5_IJSI_SC_EEEEEEEvNS4_8identityENS4_23SM90_TMA_LOAD_MULTICASTES18_vS19_EENS_8epilogue10collective6detail29Sm90TmaWarpSpecializedAdapterINS1D_15DefaultEpilogueIaSK_SK_NS1C_6thread17LinearCombinationIaLi1EiiLNS1H_9ScaleType4KindE0ELNS_15FloatRoundStyleE2EaEENS1_15EpilogueDefaultEEEEEvvEEEEvNT_6ParamsE)
        /*0014*/ 	.word	0x00000000


	//----- nvinfo : EIATTR_MIN_STACK_SIZE
	.align		4
.L_17:
        /*0018*/ 	.byte	0x04, 0x12
        /*001a*/ 	.short	(.L_19 - .L_18)
	.align		4
.L_18:
        /*001c*/ 	.word	index@(_ZN7cutlass13device_kernelINS_4gemm6kernel13GemmUniversalIN4cute5tupleIJiiiiEEENS1_10collective13CollectiveMmaINS1_34MainloopSm90TmaGmmaWarpSpecializedILi5ENS5_IJNS4_1CILi2EEENSA_ILi1EEESC_EEENS1_35KernelTmaWarpSpecializedCooperativeEEENS5_IJNSA_ILi256EEENSA_ILi64EEENSA_ILi128EEEEEEaNS5_IJlSC_lEEEaSK_NS4_8TiledMMAINS4_8MMA_AtomIJNS4_4SM904GMMA26MMA_64x64x32_S32S8S8_SS_TNEEEENS4_6LayoutISD_NS5_IJSC_NSA_ILi0EEESS_EEEEENS5_IJNS4_10UnderscoreESV_SV_EEEEENS4_13SM90_TMA_LOADENS4_14ComposedLayoutINS4_7SwizzleILi3ELi4ELi3EEENS4_18smem_ptr_flag_bitsILi8EEENSR_INS5_IJNSA_ILi8EEESI_EEENS5_IJSI_SC_EEEEEEEvNS4_8identityENS4_23SM90_TMA_LOAD_MULTICASTES18_vS19_EENS_8epilogue10collective6detail29Sm90TmaWarpSpecializedAdapterINS1D_15DefaultEpilogueIaSK_SK_NS1C_6thread17LinearCombinationIaLi1EiiLNS1H_9ScaleType4KindE0ELNS_15FloatRoundStyleE2EaEENS1_15EpilogueDefaultEEEEEvvEEEEvNT_6ParamsE)
        /*0020*/ 	.word	0x00000000
.L_19:


//--------------------- .nv.compat                --------------------------
	.section	.nv.compat,"",@"SHT_CUDA_COMPAT_INFO"
	.align	4
        /*0000*/ 	.byte	0x02, 0x09, 0x01, 0x00, 0x02, 0x02, 0x04, 0x00, 0x02, 0x05, 0x05, 0x00, 0x03, 0x07, 0x01, 0x01
        /*0010*/ 	.byte	0x02, 0x03, 0x01, 0x00, 0x02, 0x06, 0x01, 0x00, 0x04, 0x0b, 0x08, 0x00, 0x00, 0x00, 0x00, 0x00
        /*0020*/ 	.byte	0x00, 0x00, 0x00, 0x00


//--------------------- .nv.info._ZN7cutlass13device_kernelINS_4gemm6kernel13GemmUniversalIN4cute5tupleIJiiiiEEENS1_10collective13CollectiveMmaINS1_34MainloopSm90TmaGmmaWarpSpecializedILi5ENS5_IJNS4_1CILi2EEENSA_ILi1EEESC_EEENS1_35KernelTmaWarpSpecializedCooperativeEEENS5_IJNSA_ILi256EEENSA_ILi64EEENSA_ILi128EEEEEEaNS5_IJlSC_lEEEaSK_NS4_8TiledMMAINS4_8MMA_AtomIJNS4_4SM904GMMA26MMA_64x64x32_S32S8S8_SS_TNEEEENS4_6LayoutISD_NS5_IJSC_NSA_ILi0EEESS_EEEEENS5_IJNS4_10UnderscoreESV_SV_EEEEENS4_13SM90_TMA_LOADENS4_14ComposedLayoutINS4_7SwizzleILi3ELi4ELi3EEENS4_18smem_ptr_flag_bitsILi8EEENSR_INS5_IJNSA_ILi8EEESI_EEENS5_IJSI_SC_EEEEEEEvNS4_8identityENS4_23SM90_TMA_LOAD_MULTICASTES18_vS19_EENS_8epilogue10collective6detail29Sm90TmaWarpSpecializedAdapterINS1D_15DefaultEpilogueIaSK_SK_NS1C_6thread17LinearCombinationIaLi1EiiLNS1H_9ScaleType4KindE0ELNS_15FloatRoundStyleE2EaEENS1_15EpilogueDefaultEEEEEvvEEEEvNT_6ParamsE --------------------------
	.section	.nv.info._ZN7cutlass13device_kernelINS_4gemm6kernel13GemmUniversalIN4cute5tupleIJiiiiEEENS1_10collective13CollectiveMmaINS1_34MainloopSm90TmaGmmaWarpSpecializedILi5ENS5_IJNS4_1CILi2EEENSA_ILi1EEESC_EEENS1_35KernelTmaWarpSpecializedCooperativeEEENS5_IJNSA_ILi256EEENSA_ILi64EEENSA_ILi128EEEEEEaNS5_IJlSC_lEEEaSK_NS4_8TiledMMAINS4_8MMA_AtomIJNS4_4SM904GMMA26MMA_64x64x32_S32S8S8_SS_TNEEEENS4_6LayoutISD_NS5_IJSC_NSA_ILi0EEESS_EEEEENS5_IJNS4_10UnderscoreESV_SV_EEEEENS4_13SM90_TMA_LOADENS4_14ComposedLayoutINS4_7SwizzleILi3ELi4ELi3EEENS4_18smem_ptr_flag_bitsILi8EEENSR_INS5_IJNSA_ILi8EEESI_EEENS5_IJSI_SC_EEEEEEEvNS4_8identityENS4_23SM90_TMA_LOAD_MULTICASTES18_vS19_EENS_8epilogue10collective6detail29Sm90TmaWarpSpecializedAdapterINS1D_15DefaultEpilogueIaSK_SK_NS1C_6thread17LinearCombinationIaLi1EiiLNS1H_9ScaleType4KindE0ELNS_15FloatRoundStyleE2EaEENS1_15EpilogueDefaultEEEEEvvEEEEvNT_6ParamsE,"",@"SHT_CUDA_INFO"
	.sectionflags	@""
	.align	4


	//----- nvinfo : EIATTR_CUDA_API_VERSION
	.align		4
        /*0000*/ 	.byte	0x04, 0x37
        /*0002*/ 	.short	(.L_21 - .L_20)
.L_20:
        /*0004*/ 	.word	0x00000082


	//----- nvinfo : EIATTR_KPARAM_INFO
	.align		4
.L_21:
        /*0008*/ 	.byte	0x04, 0x17
        /*000a*/ 	.short	(.L_23 - .L_22)
.L_22:
        /*000c*/ 	.word	0x00000000
        /*0010*/ 	.short	0x0000
        /*0012*/ 	.short	0x0070
        /*0014*/ 	.byte	0x00, 0xf0, 0x01, 0x10


	//----- nvinfo : EIATTR_SPARSE_MMA_MASK
	.align		4
.L_23:
        /*0018*/ 	.byte	0x03, 0x50
        /*001a*/ 	.short	0x0000


	//----- nvinfo : EIATTR_MAXREG_COUNT
	.align		4
        /*001c*/ 	.byte	0x03, 0x1b
        /*001e*/ 	.short	0x00a8


	//----- nvinfo : EIATTR_NUM_BARRIERS
	.align		4
        /*0020*/ 	.byte	0x02, 0x4c
        /*0022*/ 	.byte	0x01
	.zero		1


	//----- nvinfo : EIATTR_EXTERNS
	.align		4
        /*0024*/ 	.byte	0x04, 0x0f
        /*0026*/ 	.short	(.L_25 - .L_24)


	//   ....[0]....
	.align		4
.L_24:
        /*0028*/ 	.word	index@(__assertfail)


	//----- nvinfo : EIATTR_MERCURY_ISA_VERSION
	.align		4
.L_25:
        /*002c*/ 	.byte	0x03, 0x5f
        /*002e*/ 	.short	0x0101


	//----- nvinfo : EIATTR_INT_WARP_WIDE_INSTR_OFFSETS
	.align		4
        /*0030*/ 	.byte	0x04, 0x31
        /*0032*/ 	.short	(.L_27 - .L_26)


	//   ....[0]....
.L_26:
        /*0034*/ 	.word	0x000004a0


	//   ....[1]....
        /*0038*/ 	.word	0x000004d0


	//   ....[2]....
        /*003c*/ 	.word	0x00000690


	//----- nvinfo : EIATTR_COOP_GROUP_MASK_REGIDS
	.align		4
.L_27:
        /*0040*/ 	.byte	0x04, 0x29
        /*0042*/ 	.short	(.L_29 - .L_28)


	//   ....[0]....
.L_28:
        /*0044*/ 	.word	0xffffffff


	//   ....[1]....
        /*0048*/ 	.word	0xffffffff


	//   ....[2]....
        /*004c*/ 	.word	0xffffffff


	//   ....[3]....
        /*0050*/ 	.word	0xffffffff


	//   ....[4]....
        /*0054*/ 	.word	0xffffffff


	//   ....[5]....
        /*0058*/ 	.word	0xffffffff


	//----- nvinfo : EIATTR_COOP_GROUP_INSTR_OFFSETS
	.align		4
.L_29:
        /*005c*/ 	.byte	0x04, 0x28
        /*005e*/ 	.short	(.L_31 - .L_30)


	//   ....[0]....
.L_30:
        /*0060*/ 	.word	0x00000060


	//   ....[1]....
        /*0064*/ 	.word	0x00000070


	//   ....[2]....
        /*0068*/ 	.word	0x00000130


	//   ....[3]....
        /*006c*/ 	.word	0x000002f0


	//   ....[4]....
        /*0070*/ 	.word	0x00000810


	//   ....[5]....
        /*0074*/ 	.word	0x00001240


	//----- nvinfo : EIATTR_REG_RECONFIG
	.align		4
.L_31:
        /*0078*/ 	.byte	0x01, 0x54
	.zero		2


	//----- nvinfo : EIATTR_SYSCALL_OFFSETS
	.align		4
        /*007c*/ 	.byte	0x04, 0x46
        /*007e*/ 	.short	(.L_33 - .L_32)


	//   ....[0]....
.L_32:
        /*0080*/ 	.word	0x00001410


	//----- nvinfo : EIATTR_MBARRIER_INSTR_OFFSETS
	.align		4
.L_33:
        /*0084*/ 	.byte	0x04, 0x39
        /*0086*/ 	.short	(.L_35 - .L_34)


	//   ....[0]....
.L_34:
        /*0088*/ 	.word	0x00000230
        /*008c*/ 	.word	0x000000ff
        /*0090*/ 	.word	0x00000000
        /*0094*/ 	.short	0x0100
        /*0096*/ 	.byte	0x08
	.zero		1


	//   ....[1]....
        /*0098*/ 	.word	0x00000240
        /*009c*/ 	.word	0x000000ff
        /*00a0*/ 	.word	0x00000028
        /*00a4*/ 	.short	0x0100
        /*00a6*/ 	.byte	0x08
	.zero		1


	//   ....[2]....
        /*00a8*/ 	.word	0x00000250
        /*00ac*/ 	.word	0x000000ff
        /*00b0*/ 	.word	0x00000008
        /*00b4*/ 	.short	0x0100
        /*00b6*/ 	.byte	0x08
	.zero		1


	//   ....[3]....
        /*00b8*/ 	.word	0x00000260
        /*00bc*/ 	.word	0x000000ff
        /*00c0*/ 	.word	0x00000030
        /*00c4*/ 	.short	0x0100
        /*00c6*/ 	.byte	0x08
	.zero		1


	//   ....[4]....
        /*00c8*/ 	.word	0x00000270
        /*00cc*/ 	.word	0x000000ff
        /*00d0*/ 	.word	0x00000010
        /*00d4*/ 	.short	0x0100
        /*00d6*/ 	.byte	0x08
	.zero		1


	//   ....[5]....
        /*00d8*/ 	.word	0x00000280
        /*00dc*/ 	.word	0x000000ff
        /*00e0*/ 	.word	0x00000038
        /*00e4*/ 	.short	0x0100
        /*00e6*/ 	.byte	0x08
	.zero		1


	//   ....[6]....
        /*00e8*/ 	.word	0x00000290
        /*00ec*/ 	.word	0x000000ff
        /*00f0*/ 	.word	0x00000018
        /*00f4*/ 	.short	0x0100
        /*00f6*/ 	.byte	0x08
	.zero		1


	//   ....[7]....
        /*00f8*/ 	.word	0x000002a0
        /*00fc*/ 	.word	0x000000ff
        /*0100*/ 	.word	0x00000040
        /*0104*/ 	.short	0x0100
        /*0106*/ 	.byte	0x08
	.zero		1


	//   ....[8]....
        /*0108*/ 	.word	0x000002b0
        /*010c*/ 	.word	0x000000ff
        /*0110*/ 	.word	0x00000020
        /*0114*/ 	.short	0x0100
        /*0116*/ 	.byte	0x08
	.zero		1


	//   ....[9]....
        /*0118*/ 	.word	0x000002c0
        /*011c*/ 	.word	0x000000ff
        /*0120*/ 	.word	0x00000048
        /*0124*/ 	.short	0x0100
        /*0126*/ 	.byte	0x08
	.zero		1


	//   ....[10]....
        /*0128*/ 	.word	0x00000710
        /*012c*/ 	.word	0x000000ff
        /*0130*/ 	.word	0x00000060
        /*0134*/ 	.short	0x0100
        /*0136*/ 	.byte	0x06
	.zero		1


	//   ....[11]....
        /*0138*/ 	.word	0x000007a0
        /*013c*/ 	.word	0x000000ff
        /*0140*/ 	.word	0x00000068
        /*0144*/ 	.short	0x0100
        /*0146*/ 	.byte	0x06
	.zero		1


	//   ....[12]....
        /*0148*/ 	.word	0x000014e0
        /*014c*/ 	.word	0x00000003
        /*0150*/ 	.word	0x00000000
        /*0154*/ 	.short	0x010a
        /*0156*/ 	.byte	0x3f
	.zero		1


	//   ....[13]....
        /*0158*/ 	.word	0x00001520
        /*015c*/ 	.word	0x00000003
        /*0160*/ 	.word	0x00000000
        /*0164*/ 	.short	0x010a
        /*0166*/ 	.byte	0x3f
	.zero		1


	//   ....[14]....
        /*0168*/ 	.word	0x00001a60
        /*016c*/ 	.word	0x00000005
        /*0170*/ 	.word	0x00000000
        /*0174*/ 	.short	0x010a
        /*0176*/ 	.byte	0x3f
	.zero		1


	//   ....[15]....
        /*0178*/ 	.word	0x00001aa0
        /*017c*/ 	.word	0x00000005
        /*0180*/ 	.word	0x00000000
        /*0184*/ 	.short	0x010a
        /*0186*/ 	.byte	0x3f
	.zero		1


	//   ....[16]....
        /*0188*/ 	.word	0x00001e80
        /*018c*/ 	.word	0x00000005
        /*0190*/ 	.word	0x00000000
        /*0194*/ 	.short	0x0101
        /*0196*/ 	.byte	0x3f
	.zero		1


	//   ....[17]....
        /*0198*/ 	.word	0x000020a0
        /*019c*/ 	.word	0x00000003
        /*01a0*/ 	.word	0x00000000
        /*01a4*/ 	.short	0x0101
        /*01a6*/ 	.byte	0x3f
	.zero		1


	//   ....[18]....
        /*01a8*/ 	.word	0x00006700
        /*01ac*/ 	.word	0x00000017
        /*01b0*/ 	.word	0x00000028
        /*01b4*/ 	.short	0x010a
        /*01b6*/ 	.byte	0x3f
	.zero		1


	//   ....[19]....
        /*01b8*/ 	.word	0x00006a70
        /*01bc*/ 	.word	0x00000003
        /*01c0*/ 	.word	0x00000068
        /*01c4*/ 	.short	0x0101
        /*01c6*/ 	.byte	0x3f
	.zero		1


	//   ....[20]....
        /*01c8*/ 	.word	0x000071d0
        /*01cc*/ 	.word	0x00000007
        /*01d0*/ 	.word	0x00000000
        /*01d4*/ 	.short	0x010a
        /*01d6*/ 	.byte	0x3f
	.zero		1


	//   ....[21]....
        /*01d8*/ 	.word	0x00007250
        /*01dc*/ 	.word	0x00000008
        /*01e0*/ 	.word	0x00000000
        /*01e4*/ 	.short	0x010a
        /*01e6*/ 	.byte	0x3f
	.zero		1


	//   ....[22]....
        /*01e8*/ 	.word	0x000072e0
        /*01ec*/ 	.word	0x00000009
        /*01f0*/ 	.word	0x00000000
        /*01f4*/ 	.short	0x010a
        /*01f6*/ 	.byte	0x3f
	.zero		1


	//   ....[23]....
        /*01f8*/ 	.word	0x00007370
        /*01fc*/ 	.word	0x00000006
        /*0200*/ 	.word	0x00000000
        /*0204*/ 	.short	0x010a
        /*0206*/ 	.byte	0x3f
	.zero		1


	//   ....[24]....
        /*0208*/ 	.word	0x00007400
        /*020c*/ 	.word	0x00000003
        /*0210*/ 	.word	0x00000000
        /*0214*/ 	.short	0x010a
        /*0216*/ 	.byte	0x3f
	.zero		1


	//   ....[25]....
        /*0218*/ 	.word	0x00007460
        /*021c*/ 	.word	0x00000003
        /*0220*/ 	.word	0x00000000
        /*0224*/ 	.short	0x010a
        /*0226*/ 	.byte	0x3f
	.zero		1


	//   ....[26]....
        /*0228*/ 	.word	0x000074b0
        /*022c*/ 	.word	0x00000005
        /*0230*/ 	.word	0x00000000
        /*0234*/ 	.short	0x010a
        /*0236*/ 	.byte	0x3f
	.zero		1


	//   ....[27]....
        /*0238*/ 	.word	0x00007580
        /*023c*/ 	.word	0x00000017
        /*0240*/ 	.word	0x00000028
        /*0244*/ 	.short	0x010a
        /*0246*/ 	.byte	0x3f
	.zero		1


	//   ....[28]....
        /*0248*/ 	.word	0x00007650
        /*024c*/ 	.word	0x00000007
        /*0250*/ 	.word	0x00000000
        /*0254*/ 	.short	0x010a
        /*0256*/ 	.byte	0x3f
	.zero		1


	//   ....[29]....
        /*0258*/ 	.word	0x000076a0
        /*025c*/ 	.word	0x00000008
        /*0260*/ 	.word	0x00000000
        /*0264*/ 	.short	0x010a
        /*0266*/ 	.byte	0x3f
	.zero		1


	//   ....[30]....
        /*0268*/ 	.word	0x000076f0
        /*026c*/ 	.word	0x00000009
        /*0270*/ 	.word	0x00000000
        /*0274*/ 	.short	0x010a
        /*0276*/ 	.byte	0x3f
	.zero		1


	//   ....[31]....
        /*0278*/ 	.word	0x00007740
        /*027c*/ 	.word	0x00000006
        /*0280*/ 	.word	0x00000000
        /*0284*/ 	.short	0x010a
        /*0286*/ 	.byte	0x3f
	.zero		1


	//----- nvinfo : EIATTR_NUM_MBARRIERS
	.align		4
.L_35:
        /*0288*/ 	.byte	0x03, 0x38
        /*028a*/ 	.short	0x000c


	//----- nvinfo : EIATTR_EXIT_INSTR_OFFSETS
	.align		4
        /*028c*/ 	.byte	0x04, 0x1c
        /*028e*/ 	.short	(.L_37 - .L_36)


	//   ....[0]....
.L_36:
        /*0290*/ 	.word	0x00000970


	//   ....[1]....
        /*0294*/ 	.word	0x00001180


	//   ....[2]....
        /*0298*/ 	.word	0x00005e00


	//   ....[3]....
        /*029c*/ 	.word	0x00006360


	//   ....[4]....
        /*02a0*/ 	.word	0x00007450


	//----- nvinfo : EIATTR_MAX_THREADS
	.align		4
.L_37:
        /*02a4*/ 	.byte	0x04, 0x05
        /*02a6*/ 	.short	(.L_39 - .L_38)
.L_38:
        /*02a8*/ 	.word	0x00000180
        /*02ac*/ 	.word	0x00000001
        /*02b0*/ 	.word	0x00000001


	//----- nvinfo : EIATTR_CRS_STACK_SIZE
	.align		4
.L_39:
        /*02b4*/ 	.byte	0x04, 0x1e
        /*02b6*/ 	.short	(.L_41 - .L_40)
.L_40:
        /*02b8*/ 	.word	0x00000000


	//----- nvinfo : EIATTR_CBANK_PARAM_SIZE
	.align		4
.L_41:
        /*02bc*/ 	.byte	0x03, 0x19
        /*02be*/ 	.short	0x0470


	//----- nvinfo : EIATTR_PARAM_CBANK
	.align		4
        /*02c0*/ 	.byte	0x04, 0x0a
        /*02c2*/ 	.short	(.L_43 - .L_42)
	.align		4
.L_42:
        /*02c4*/ 	.word	index@(.nv.constant0._ZN7cutlass13device_kernelINS_4gemm6kernel13GemmUniversalIN4cute5tupleIJiiiiEEENS1_10collective13CollectiveMmaINS1_34MainloopSm90TmaGmmaWarpSpecializedILi5ENS5_IJNS4_1CILi2EEENSA_ILi1EEESC_EEENS1_35KernelTmaWarpSpecializedCooperativeEEENS5_IJNSA_ILi256EEENSA_ILi64EEENSA_ILi128EEEEEEaNS5_IJlSC_lEEEaSK_NS4_8TiledMMAINS4_8MMA_AtomIJNS4_4SM904GMMA26MMA_64x64x32_S32S8S8_SS_TNEEEENS4_6LayoutISD_NS5_IJSC_NSA_ILi0EEESS_EEEEENS5_IJNS4_10UnderscoreESV_SV_EEEEENS4_13SM90_TMA_LOADENS4_14ComposedLayoutINS4_7SwizzleILi3ELi4ELi3EEENS4_18smem_ptr_flag_bitsILi8EEENSR_INS5_IJNSA_ILi8EEESI_EEENS5_IJSI_SC_EEEEEEEvNS4_8identityENS4_23SM90_TMA_LOAD_MULTICASTES18_vS19_EENS_8epilogue10collective6detail29Sm90TmaWarpSpecializedAdapterINS1D_15DefaultEpilogueIaSK_SK_NS1C_6thread17LinearCombinationIaLi1EiiLNS1H_9ScaleType4KindE0ELNS_15FloatRoundStyleE2EaEENS1_15EpilogueDefaultEEEEEvvEEEEvNT_6ParamsE)
        /*02c8*/ 	.short	0x0210
        /*02ca*/ 	.short	0x0470


	//----- nvinfo : EIATTR_SW_WAR
	.align		4
.L_43:
        /*02cc*/ 	.byte	0x04, 0x36
        /*02ce*/ 	.short	(.L_45 - .L_44)
.L_44:
        /*02d0*/ 	.word	0x00000008
.L_45:


//--------------------- .nv.callgraph             --------------------------
	.section	.nv.callgraph,"",@"SHT_CUDA_CALLGRAPH"
	.align	4
	.sectionentsize	8
	.align		4
        /*0000*/ 	.word	0x00000000
	.align		4
        /*0004*/ 	.word	0xffffffff
	.align		4
        /*0008*/ 	.word	index@(_ZN7cutlass13device_kernelINS_4gemm6kernel13GemmUniversalIN4cute5tupleIJiiiiEEENS1_10collective13CollectiveMmaINS1_34MainloopSm90TmaGmmaWarpSpecializedILi5ENS5_IJNS4_1CILi2EEENSA_ILi1EEESC_EEENS1_35KernelTmaWarpSpecializedCooperativeEEENS5_IJNSA_ILi256EEENSA_ILi64EEENSA_ILi128EEEEEEaNS5_IJlSC_lEEEaSK_NS4_8TiledMMAINS4_8MMA_AtomIJNS4_4SM904GMMA26MMA_64x64x32_S32S8S8_SS_TNEEEENS4_6LayoutISD_NS5_IJSC_NSA_ILi0EEESS_EEEEENS5_IJNS4_10UnderscoreESV_SV_EEEEENS4_13SM90_TMA_LOADENS4_14ComposedLayoutINS4_7SwizzleILi3ELi4ELi3EEENS4_18smem_ptr_flag_bitsILi8EEENSR_INS5_IJNSA_ILi8EEESI_EEENS5_IJSI_SC_EEEEEEEvNS4_8identityENS4_23SM90_TMA_LOAD_MULTICASTES18_vS19_EENS_8epilogue10collective6detail29Sm90TmaWarpSpecializedAdapterINS1D_15DefaultEpilogueIaSK_SK_NS1C_6thread17LinearCombinationIaLi1EiiLNS1H_9ScaleType4KindE0ELNS_15FloatRoundStyleE2EaEENS1_15EpilogueDefaultEEEEEvvEEEEvNT_6ParamsE)
	.align		4
        /*000c*/ 	.word	index@(__assertfail)
	.align		4
        /*0010*/ 	.word	0x00000000
	.align		4
        /*0014*/ 	.word	0xfffffffe
	.align		4
        /*0018*/ 	.word	0x00000000
	.align		4
        /*001c*/ 	.word	0xfffffffd
	.align		4
        /*0020*/ 	.word	0x00000000
	.align		4
        /*0024*/ 	.word	0xfffffffc


//--------------------- .nv.constant4             --------------------------
	.section	.nv.constant4,"a",@progbits
	.align	8
	.align		8
.nv.constant4:
        /*0000*/ 	.dword	__assertfail
	.align		8
        /*0008*/ 	.dword	__unnamed_1
	.align		8
        /*0010*/ 	.dword	_ZN40_INTERNAL_e8a7b2e1_4_k_cu_151d40c7_226314cuda3std3__45__cpo5beginE
	.align		8
        /*0018*/ 	.dword	_ZN40_INTERNAL_e8a7b2e1_4_k_cu_151d40c7_226314cuda3std3__45__cpo3endE
	.align		8
        /*0020*/ 	.dword	_ZN40_INTERNAL_e8a7b2e1_4_k_cu_151d40c7_226314cuda3std3__45__cpo6cbeginE
	.align		8
        /*0028*/ 	.dword	_ZN40_INTERNAL_e8a7b2e1_4_k_cu_151d40c7_226314cuda3std3__45__cpo4cendE
	.align		8
        /*0030*/ 	.dword	_ZN40_INTERNAL_e8a7b2e1_4_k_cu_151d40c7_226314cuda3std3__442_GLOBAL__N__e8a7b2e1_4_k_cu_151d40c7_226316ignoreE
	.align		8
        /*0038*/ 	.dword	_ZN40_INTERNAL_e8a7b2e1_4_k_cu_151d40c7_226314cuda3std3__419piecewise_constructE
	.align		8
        /*0040*/ 	.dword	_ZN40_INTERNAL_e8a7b2e1_4_k_cu_151d40c7_226314cuda3std3__48in_placeE
	.align		8
        /*0048*/ 	.dword	_ZN40_INTERNAL_e8a7b2e1_4_k_cu_151d40c7_226314cuda3std6ranges3__45__cpo4swapE
	.align		8
        /*0050*/ 	.dword	_ZN40_INTERNAL_e8a7b2e1_4_k_cu_151d40c7_226314cuda3std6ranges3__45__cpo9iter_moveE
	.align		8
        /*0058*/ 	.dword	_ZN40_INTERNAL_e8a7b2e1_4_k_cu_151d40c7_226314cute7productE
	.align		8
        /*0060*/ 	.dword	_ZN40_INTERNAL_e8a7b2e1_4_k_cu_151d40c7_226314cute1_E
	.align		8
        /*0068*/ 	.dword	$str$22
	.align		8
        /*0070*/ 	.dword	$str$23


//--------------------- .text._ZN7cutlass13device_kernelINS_4gemm6kernel13GemmUniversalIN4cute5tupleIJiiiiEEENS1_10collective13CollectiveMmaINS1_34MainloopSm90TmaGmmaWarpSpecializedILi5ENS5_IJNS4_1CILi2EEENSA_ILi1EEESC_EEENS1_35KernelTmaWarpSpecializedCooperativeEEENS5_IJNSA_ILi256EEENSA_ILi64EEENSA_ILi128EEEEEEaNS5_IJlSC_lEEEaSK_NS4_8TiledMMAINS4_8MMA_AtomIJNS4_4SM904GMMA26MMA_64x64x32_S32S8S8_SS_TNEEEENS4_6LayoutISD_NS5_IJSC_NSA_ILi0EEESS_EEEEENS5_IJNS4_10UnderscoreESV_SV_EEEEENS4_13SM90_TMA_LOADENS4_14ComposedLayoutINS4_7SwizzleILi3ELi4ELi3EEENS4_18smem_ptr_flag_bitsILi8EEENSR_INS5_IJNSA_ILi8EEESI_EEENS5_IJSI_SC_EEEEEEEvNS4_8identityENS4_23SM90_TMA_LOAD_MULTICASTES18_vS19_EENS_8epilogue10collective6detail29Sm90TmaWarpSpecializedAdapterINS1D_15DefaultEpilogueIaSK_SK_NS1C_6thread17LinearCombinationIaLi1EiiLNS1H_9ScaleType4KindE0ELNS_15FloatRoundStyleE2EaEENS1_15EpilogueDefaultEEEEEvvEEEEvNT_6ParamsE --------------------------
	.section	.text._ZN7cutlass13device_kernelINS_4gemm6kernel13GemmUniversalIN4cute5tupleIJiiiiEEENS1_10collective13CollectiveMmaINS1_34MainloopSm90TmaGmmaWarpSpecializedILi5ENS5_IJNS4_1CILi2EEENSA_ILi1EEESC_EEENS1_35KernelTmaWarpSpecializedCooperativeEEENS5_IJNSA_ILi256EEENSA_ILi64EEENSA_ILi128EEEEEEaNS5_IJlSC_lEEEaSK_NS4_8TiledMMAINS4_8MMA_AtomIJNS4_4SM904GMMA26MMA_64x64x32_S32S8S8_SS_TNEEEENS4_6LayoutISD_NS5_IJSC_NSA_ILi0EEESS_EEEEENS5_IJNS4_10UnderscoreESV_SV_EEEEENS4_13SM90_TMA_LOADENS4_14ComposedLayoutINS4_7SwizzleILi3ELi4ELi3EEENS4_18smem_ptr_flag_bitsILi8EEENSR_INS5_IJNSA_ILi8EEESI_EEENS5_IJSI_SC_EEEEEEEvNS4_8identityENS4_23SM90_TMA_LOAD_MULTICASTES18_vS19_EENS_8epilogue10collective6detail29Sm90TmaWarpSpecializedAdapterINS1D_15DefaultEpilogueIaSK_SK_NS1C_6thread17LinearCombinationIaLi1EiiLNS1H_9ScaleType4KindE0ELNS_15FloatRoundStyleE2EaEENS1_15EpilogueDefaultEEEEEvvEEEEvNT_6ParamsE,"ax",@progbits
	.align	128
.text._ZN7cutlass13device_kernelINS_4gemm6kernel13GemmUniversalIN4cute5tupleIJiiiiEEENS1_10collective13CollectiveMmaINS1_34MainloopSm90TmaGmmaWarpSpecializedILi5ENS5_IJNS4_1CILi2EEENSA_ILi1EEESC_EEENS1_35KernelTmaWarpSpecializedCooperativeEEENS5_IJNSA_ILi256EEENSA_ILi64EEENSA_ILi128EEEEEEaNS5_IJlSC_lEEEaSK_NS4_8TiledMMAINS4_8MMA_AtomIJNS4_4SM904GMMA26MMA_64x64x32_S32S8S8_SS_TNEEEENS4_6LayoutISD_NS5_IJSC_NSA_ILi0EEESS_EEEEENS5_IJNS4_10UnderscoreESV_SV_EEEEENS4_13SM90_TMA_LOADENS4_14ComposedLayoutINS4_7SwizzleILi3ELi4ELi3EEENS4_18smem_ptr_flag_bitsILi8EEENSR_INS5_IJNSA_ILi8EEESI_EEENS5_IJSI_SC_EEEEEEEvNS4_8identityENS4_23SM90_TMA_LOAD_MULTICASTES18_vS19_EENS_8epilogue10collective6detail29Sm90TmaWarpSpecializedAdapterINS1D_15DefaultEpilogueIaSK_SK_NS1C_6thread17LinearCombinationIaLi1EiiLNS1H_9ScaleType4KindE0ELNS_15FloatRoundStyleE2EaEENS1_15EpilogueDefaultEEEEEvvEEEEvNT_6ParamsE:
        .type           _ZN7cutlass13device_kernelINS_4gemm6kernel13GemmUniversalIN4cute5tupleIJiiiiEEENS1_10collective13CollectiveMmaINS1_34MainloopSm90TmaGmmaWarpSpecializedILi5ENS5_IJNS4_1CILi2EEENSA_ILi1EEESC_EEENS1_35KernelTmaWarpSpecializedCooperativeEEENS5_IJNSA_ILi256EEENSA_ILi64EEENSA_ILi128EEEEEEaNS5_IJlSC_lEEEaSK_NS4_8TiledMMAINS4_8MMA_AtomIJNS4_4SM904GMMA26MMA_64x64x32_S32S8S8_SS_TNEEEENS4_6LayoutISD_NS5_IJSC_NSA_ILi0EEESS_EEEEENS5_IJNS4_10UnderscoreESV_SV_EEEEENS4_13SM90_TMA_LOADENS4_14ComposedLayoutINS4_7SwizzleILi3ELi4ELi3EEENS4_18smem_ptr_flag_bitsILi8EEENSR_INS5_IJNSA_ILi8EEESI_EEENS5_IJSI_SC_EEEEEEEvNS4_8identityENS4_23SM90_TMA_LOAD_MULTICASTES18_vS19_EENS_8epilogue10collective6detail29Sm90TmaWarpSpecializedAdapterINS1D_15DefaultEpilogueIaSK_SK_NS1C_6thread17LinearCombinationIaLi1EiiLNS1H_9ScaleType4KindE0ELNS_15FloatRoundStyleE2EaEENS1_15EpilogueDefaultEEEEEvvEEEEvNT_6ParamsE,@function
        .size           _ZN7cutlass13device_kernelINS_4gemm6kernel13GemmUniversalIN4cute5tupleIJiiiiEEENS1_10collective13CollectiveMmaINS1_34MainloopSm90TmaGmmaWarpSpecializedILi5ENS5_IJNS4_1CILi2EEENSA_ILi1EEESC_EEENS1_35KernelTmaWarpSpecializedCooperativeEEENS5_IJNSA_ILi256EEENSA_ILi64EEENSA_ILi128EEEEEEaNS5_IJlSC_lEEEaSK_NS4_8TiledMMAINS4_8MMA_AtomIJNS4_4SM904GMMA26MMA_64x64x32_S32S8S8_SS_TNEEEENS4_6LayoutISD_NS5_IJSC_NSA_ILi0EEESS_EEEEENS5_IJNS4_10UnderscoreESV_SV_EEEEENS4_13SM90_TMA_LOADENS4_14ComposedLayoutINS4_7SwizzleILi3ELi4ELi3EEENS4_18smem_ptr_flag_bitsILi8EEENSR_INS5_IJNSA_ILi8EEESI_EEENS5_IJSI_SC_EEEEEEEvNS4_8identityENS4_23SM90_TMA_LOAD_MULTICASTES18_vS19_EENS_8epilogue10collective6detail29Sm90TmaWarpSpecializedAdapterINS1D_15DefaultEpilogueIaSK_SK_NS1C_6thread17LinearCombinationIaLi1EiiLNS1H_9ScaleType4KindE0ELNS_15FloatRoundStyleE2EaEENS1_15EpilogueDefaultEEEEEvvEEEEvNT_6ParamsE,(.L_x_205 - _ZN7cutlass13device_kernelINS_4gemm6kernel13GemmUniversalIN4cute5tupleIJiiiiEEENS1_10collective13CollectiveMmaINS1_34MainloopSm90TmaGmmaWarpSpecializedILi5ENS5_IJNS4_1CILi2EEENSA_ILi1EEESC_EEENS1_35KernelTmaWarpSpecializedCooperativeEEENS5_IJNSA_ILi256EEENSA_ILi64EEENSA_ILi128EEEEEEaNS5_IJlSC_lEEEaSK_NS4_8TiledMMAINS4_8MMA_AtomIJNS4_4SM904GMMA26MMA_64x64x32_S32S8S8_SS_TNEEEENS4_6LayoutISD_NS5_IJSC_NSA_ILi0EEESS_EEEEENS5_IJNS4_10UnderscoreESV_SV_EEEEENS4_13SM90_TMA_LOADENS4_14ComposedLayoutINS4_7SwizzleILi3ELi4ELi3EEENS4_18smem_ptr_flag_bitsILi8EEENSR_INS5_IJNSA_ILi8EEESI_EEENS5_IJSI_SC_EEEEEEEvNS4_8identityENS4_23SM90_TMA_LOAD_MULTICASTES18_vS19_EENS_8epilogue10collective6detail29Sm90TmaWarpSpecializedAdapterINS1D_15DefaultEpilogueIaSK_SK_NS1C_6thread17LinearCombinationIaLi1EiiLNS1H_9ScaleType4KindE0ELNS_15FloatRoundStyleE2EaEENS1_15EpilogueDefaultEEEEEvvEEEEvNT_6ParamsE)
        .other          _ZN7cutlass13device_kernelINS_4gemm6kernel13GemmUniversalIN4cute5tupleIJiiiiEEENS1_10collective13CollectiveMmaINS1_34MainloopSm90TmaGmmaWarpSpecializedILi5ENS5_IJNS4_1CILi2EEENSA_ILi1EEESC_EEENS1_35KernelTmaWarpSpecializedCooperativeEEENS5_IJNSA_ILi256EEENSA_ILi64EEENSA_ILi128EEEEEEaNS5_IJlSC_lEEEaSK_NS4_8TiledMMAINS4_8MMA_AtomIJNS4_4SM904GMMA26MMA_64x64x32_S32S8S8_SS_TNEEEENS4_6LayoutISD_NS5_IJSC_NSA_ILi0EEESS_EEEEENS5_IJNS4_10UnderscoreESV_SV_EEEEENS4_13SM90_TMA_LOADENS4_14ComposedLayoutINS4_7SwizzleILi3ELi4ELi3EEENS4_18smem_ptr_flag_bitsILi8EEENSR_INS5_IJNSA_ILi8EEESI_EEENS5_IJSI_SC_EEEEEEEvNS4_8identityENS4_23SM90_TMA_LOAD_MULTICASTES18_vS19_EENS_8epilogue10collective6detail29Sm90TmaWarpSpecializedAdapterINS1D_15DefaultEpilogueIaSK_SK_NS1C_6thread17LinearCombinationIaLi1EiiLNS1H_9ScaleType4KindE0ELNS_15FloatRoundStyleE2EaEENS1_15EpilogueDefaultEEEEEvvEEEEvNT_6ParamsE,@"STO_CUDA_ENTRY STV_DEFAULT"
_ZN7cutlass13device_kernelINS_4gemm6kernel13GemmUniversalIN4cute5tupleIJiiiiEEENS1_10collective13CollectiveMmaINS1_34MainloopSm90TmaGmmaWarpSpecializedILi5ENS5_IJNS4_1CILi2EEENSA_ILi1EEESC_EEENS1_35KernelTmaWarpSpecializedCooperativeEEENS5_IJNSA_ILi256EEENSA_ILi64EEENSA_ILi128EEEEEEaNS5_IJlSC_lEEEaSK_NS4_8TiledMMAINS4_8MMA_AtomIJNS4_4SM904GMMA26MMA_64x64x32_S32S8S8_SS_TNEEEENS4_6LayoutISD_NS5_IJSC_NSA_ILi0EEESS_EEEEENS5_IJNS4_10UnderscoreESV_SV_EEEEENS4_13SM90_TMA_LOADENS4_14ComposedLayoutINS4_7SwizzleILi3ELi4ELi3EEENS4_18smem_ptr_flag_bitsILi8EEENSR_INS5_IJNSA_ILi8EEESI_EEENS5_IJSI_SC_EEEEEEEvNS4_8identityENS4_23SM90_TMA_LOAD_MULTICASTES18_vS19_EENS_8epilogue10collective6detail29Sm90TmaWarpSpecializedAdapterINS1D_15DefaultEpilogueIaSK_SK_NS1C_6thread17LinearCombinationIaLi1EiiLNS1H_9ScaleType4KindE0ELNS_15FloatRoundStyleE2EaEENS1_15EpilogueDefaultEEEEEvvEEEEvNT_6ParamsE:
[----:B------:R-:W0:Y:S01]  /*0000*/  LDC R1, c[0x0][0x28] ;  /* 0x00000a00ff017b82 */ /* 0x000e220000000800 */
[----:B------:R-:W1:Y:S01]  /*0010*/  S2R R18, SR_TID.X ;  /* 0x0000000000127919 */ /* 0x000e620000002100 */
[----:B------:R-:W-:Y:S01]  /*0020*/  ELECT P0, URZ, PT ;  /* 0x00000000003f782f */ /* 0x000fe20003800000 */
[----:B------:R-:W-:Y:S01]  /*0030*/  BSSY B0, `(.L_x_0) ;  /* 0x000000f000007945 */ /* 0x000fe20003800000 */
[--C-:B-1----:R-:W-:Y:S02]  /*0040*/  SHF.R.U32.HI R0, RZ, 0x5, R18.reuse ;  /* 0x00000005ff007819 */ /* 0x102fe40000011612 */
[----:B------:R-:W-:-:S03]  /*0050*/  SHF.R.U32.HI R3, RZ, 0x7, R18 ;  /* 0x00000007ff037819 */ /* 0x000fc60000011612 */
[----:B------:R-:W1:Y:S04]  /*0060*/  SHFL.IDX PT, R2, R0, RZ, 0x1f ;  /* 0x00001fff00027589 */ /* 0x000e6800000e0000 */
[----:B------:R2:W3:Y:S01]  /*0070*/  SHFL.IDX PT, R5, R3, RZ, 0x1f ;  /* 0x00001fff03057589 */ /* 0x0004e200000e0000 */
[----:B-1----:R-:W-:-:S13]  /*0080*/  ISETP.NE.OR P0, PT, R2, RZ, !P0 ;  /* 0x000000ff0200720c */ /* 0x002fda0004705670 */
[----:B0-23--:R-:W-:Y:S05]  /*0090*/  @P0 BRA `(.L_x_1) ;  /* 0x0000000000200947 */ /* 0x00dfea0003800000 */
[----:B------:R-:W-:Y:S02]  /*00a0*/  ULDC.64 UR4, c[0x0][0x198] ;  /* 0x0000660000047ab9 */ /* 0x000fe40000000a00 */
[----:B------:R-:W-:Y:S02]  /*00b0*/  UIADD3 UR6, UP0, UR4, 0xf0, URZ ;  /* 0x000000f004067890 */ /* 0x000fe4000ff1e03f */
[----:B------:R-:W-:Y:S02]  /*00c0*/  UIADD3 UR4, UP1, UR4, 0x1f0, URZ ;  /* 0x000001f004047890 */ /* 0x000fe4000ff3e03f */
[----:B------:R-:W-:Y:S02]  /*00d0*/  UIADD3.X UR7, URZ, UR5, URZ, UP0, !UPT ;  /* 0x000000053f077290 */ /* 0x000fe400087fe43f */
[----:B------:R-:W-:-:S07]  /*00e0*/  UIADD3.X UR5, URZ, UR5, URZ, UP1, !UPT ;  /* 0x000000053f057290 */ /* 0x000fce0008ffe43f */
[----:B------:R0:W-:Y:S02]  /*00f0*/  UTMACCTL.PF [UR6] ;  /* 0x00000000060079b9 */ /* 0x0001e40008040000 */
[----:B------:R0:W-:Y:S02]  /*0100*/  UTMACCTL.PF [UR4] ;  /* 0x00000000040079b9 */ /* 0x0001e40008040000 */
[----:B0-----:R-:W-:Y:S01]  /*0110*/  NOP ;  /* 0x0000000000007918 */ /* 0x001fe20000000000 */
.L_x_1:
[----:B------:R-:W-:Y:S05]  /*0120*/  BSYNC B0 ;  /* 0x0000000000007941 */ /* 0x000fea0003800000 */
.L_x_0:
[----:B------:R-:W0:Y:S02]  /*0130*/  SHFL.IDX PT, R3, R0, RZ, 0x1f ;  /* 0x00001fff00037589 */ /* 0x000e2400000e0000 */
[----:B0-----:R-:W-:-:S13]  /*0140*/  ISETP.NE.AND P0, PT, R3, RZ, PT ;  /* 0x000000ff0300720c */ /* 0x001fda0003f05270 */
[----:B------:R-:W-:Y:S05]  /*0150*/  @P0 BRA `(.L_x_2) ;  /* 0x0000000000600947 */ /* 0x000fea0003800000 */
[----:B------:R-:W0:Y:S01]  /*0160*/  S2UR UR8, SR_CgaCtaId ;  /* 0x00000000000879c3 */ /* 0x000e220000008800 */
[----:B------:R-:W-:Y:S01]  /*0170*/  UMOV UR4, 0x400 ;  /* 0x0000040000047882 */ /* 0x000fe20000000000 */
[----:B------:R-:W-:Y:S01]  /*0180*/  UMOV UR5, 0x1 ;  /* 0x0000000100057882 */ /* 0x000fe20000000000 */
[----:B------:R-:W-:Y:S01]  /*0190*/  UMOV UR6, 0x4 ;  /* 0x0000000400067882 */ /* 0x000fe20000000000 */
[----:B------:R-:W-:Y:S01]  /*01a0*/  ELECT P0, URZ, PT ;  /* 0x00000000003f782f */ /* 0x000fe20003800000 */
[----:B------:R-:W-:-:S04]  /*01b0*/  UIADD3 UR6, -UR6, 0x100000, URZ ;  /* 0x0010000006067890 */ /* 0x000fc8000fffe13f */
[----:B------:R-:W-:Y:S02]  /*01c0*/  USHF.L.U32 UR7, UR6, 0xb, URZ ;  /* 0x0000000b06077899 */ /* 0x000fe4000800063f */
[----:B------:R-:W-:Y:S02]  /*01d0*/  USHF.L.U32 UR6, UR6, 0x1, URZ ;  /* 0x0000000106067899 */ /* 0x000fe4000800063f */
[----:B0-----:R-:W-:Y:S02]  /*01e0*/  ULEA UR8, UR8, UR4, 0x18 ;  /* 0x0000000408087291 */ /* 0x001fe4000f8ec03f */
[----:B------:R-:W-:-:S04]  /*01f0*/  UIADD3 UR4, -UR5, 0x100000, URZ ;  /* 0x0010000005047890 */ /* 0x000fc8000fffe13f */
[----:B------:R-:W-:Y:S02]  /*0200*/  USHF.L.U32 UR5, UR4, 0xb, URZ ;  /* 0x0000000b04057899 */ /* 0x000fe4000800063f */
[----:B------:R-:W-:Y:S01]  /*0210*/  USHF.L.U32 UR4, UR4, 0x1, URZ ;  /* 0x0000000104047899 */ /* 0x000fe2000800063f */
[----:B------:R-:W0:Y:S11]  /*0220*/  FENCE.VIEW.ASYNC.S ;  /* 0x00000000000073c6 */ /* 0x000e360000000000 */
[----:B0-----:R0:W1:Y:S01]  /*0230*/  SYNCS.EXCH.64 URZ, [UR8], UR4 ;  /* 0x00000004083f75b2 */ /* 0x0010620008000100 */
[----:B------:R0:W2:Y:S01]  /*0240*/  SYNCS.EXCH.64 URZ, [UR8+0x28], UR6 ;  /* 0x00002806083f75b2 */ /* 0x0000a20008000100 */
[----:B------:R0:W3:Y:S01]  /*0250*/  SYNCS.EXCH.64 URZ, [UR8+0x8], UR4 ;  /* 0x00000804083f75b2 */ /* 0x0000e20008000100 */
[----:B------:R0:W4:Y:S01]  /*0260*/  SYNCS.EXCH.64 URZ, [UR8+0x30], UR6 ;  /* 0x00003006083f75b2 */ /* 0x0001220008000100 */
[----:B------:R0:W0:Y:S01]  /*0270*/  SYNCS.EXCH.64 URZ, [UR8+0x10], UR4 ;  /* 0x00001004083f75b2 */ /* 0x0000220008000100 */
[----:B------:R0:W0:Y:S01]  /*0280*/  SYNCS.EXCH.64 URZ, [UR8+0x38], UR6 ;  /* 0x00003806083f75b2 */ /* 0x0000220008000100 */
[----:B------:R0:W0:Y:S01]  /*0290*/  SYNCS.EXCH.64 URZ, [UR8+0x18], UR4 ;  /* 0x00001804083f75b2 */ /* 0x0000220008000100 */
[----:B------:R0:W0:Y:S01]  /*02a0*/  SYNCS.EXCH.64 URZ, [UR8+0x40], UR6 ;  /* 0x00004006083f75b2 */ /* 0x0000220008000100 */
[----:B------:R0:W0:Y:S01]  /*02b0*/  SYNCS.EXCH.64 URZ, [UR8+0x20], UR4 ;  /* 0x00002004083f75b2 */ /* 0x0000220008000100 */
[----:B------:R0:W0:Y:S01]  /*02c0*/  SYNCS.EXCH.64 URZ, [UR8+0x48], UR6 ;  /* 0x00004806083f75b2 */ /* 0x0000220008000100 */
[----:B------:R-:W-:Y:S01]  /*02d0*/  NOP ;  /* 0x0000000000007918 */ /* 0x000fe20000000000 */
.L_x_2:
[----:B------:R-:W-:Y:S01]  /*02e0*/  SHF.R.S32.HI R7, RZ, 0x1f, R18 ;  /* 0x0000001fff077819 */ /* 0x000fe20000011412 */
[----:B------:R-:W5:Y:S01]  /*02f0*/  SHFL.IDX PT, R0, R0, RZ, 0x1f ;  /* 0x00001fff00007589 */ /* 0x000f6200000e0000 */
[----:B0-----:R-:W0:Y:S01]  /*0300*/  S2UR UR8, SR_CTAID.X ;  /* 0x00000000000879c3 */ /* 0x001e220000002500 */
[----:B------:R-:W-:Y:S02]  /*0310*/  ELECT P0, URZ, PT ;  /* 0x00000000003f782f */ /* 0x000fe40003800000 */
[----:B------:R-:W-:Y:S01]  /*0320*/  LEA.HI R7, R7, R18, RZ, 0x7 ;  /* 0x0000001207077211 */ /* 0x000fe200078f38ff */
[----:B------:R-:W1:Y:S01]  /*0330*/  S2R R4, SR_CTAID.Y ;  /* 0x0000000000047919 */ /* 0x000e620000002600 */
[----:B------:R-:W-:Y:S01]  /*0340*/  SHF.R.S32.HI R8, RZ, 0x1f, R3 ;  /* 0x0000001fff087819 */ /* 0x000fe20000011403 */
[----:B------:R-:W-:Y:S01]  /*0350*/  ULDC UR4, c[0x0][0x150] ;  /* 0x0000540000047ab9 */ /* 0x000fe20000000800 */
[----:B------:R-:W-:Y:S01]  /*0360*/  LOP3.LUT R7, R7, 0xffffff80, RZ, 0xc0, !PT ;  /* 0xffffff8007077812 */ /* 0x000fe200078ec0ff */
[----:B------:R-:W-:Y:S01]  /*0370*/  NOP ;  /* 0x0000000000007918 */ /* 0x000fe20000000000 */
[----:B------:R-:W-:Y:S01]  /*0380*/  LEA.HI R8, R8, R3, RZ, 0x2 ;  /* 0x0000000308087211 */ /* 0x000fe200078f10ff */
[----:B------:R-:W2:Y:S01]  /*0390*/  LDC R10, c[0x0][0x144] ;  /* 0x00005100ff0a7b82 */ /* 0x000ea20000000800 */
[----:B------:R-:W-:Y:S01]  /*03a0*/  NOP ;  /* 0x0000000000007918 */ /* 0x000fe20000000000 */
[----:B------:R-:W-:Y:S01]  /*03b0*/  IMAD.IADD R6, R18, 0x1, -R7 ;  /* 0x0000000112067824 */ /* 0x000fe200078e0a07 */
[----:B------:R-:W-:Y:S01]  /*03c0*/  LOP3.LUT R8, R8, 0x3ffffffc, RZ, 0xc0, !PT ;  /* 0x3ffffffc08087812 */ /* 0x000fe200078ec0ff */
[----:B------:R-:W-:Y:S01]  /*03d0*/  IMAD.MOV.U32 R23, RZ, RZ, 0x1 ;  /* 0x00000001ff177424 */ /* 0x000fe200078e00ff */
[----:B------:R-:W-:-:S02]  /*03e0*/  ISETP.NE.AND P3, PT, R5, RZ, PT ;  /* 0x000000ff0500720c */ /* 0x000fc40003f65270 */
[----:B------:R-:W-:Y:S01]  /*03f0*/  SHF.R.S32.HI R7, RZ, 0x1f, R6 ;  /* 0x0000001fff077819 */ /* 0x000fe20000011406 */
[----:B------:R-:W-:Y:S01]  /*0400*/  IMAD.IADD R8, R3, 0x1, -R8 ;  /* 0x0000000103087824 */ /* 0x000fe200078e0a08 */
[----:B------:R-:W3:Y:S02]  /*0410*/  LDC R13, c[0x0][0x140] ;  /* 0x00005000ff0d7b82 */ /* 0x000ee40000000800 */
[----:B------:R-:W-:Y:S02]  /*0420*/  LEA.HI R7, R7, R6, RZ, 0x3 ;  /* 0x0000000607077211 */ /* 0x000fe400078f18ff */
[----:B-----5:R-:W-:Y:S02]  /*0430*/  ISETP.NE.OR P0, PT, R0, RZ, !P0 ;  /* 0x000000ff0000720c */ /* 0x020fe40004705670 */
[--C-:B------:R-:W-:Y:S02]  /*0440*/  SHF.R.S32.HI R0, RZ, 0x3, R7.reuse ;  /* 0x00000003ff007819 */ /* 0x100fe40000011407 */
[----:B------:R-:W-:-:S02]  /*0450*/  SHF.R.S32.HI R7, RZ, 0x1f, R7 ;  /* 0x0000001fff077819 */ /* 0x000fc40000011407 */
[----:B0-----:R-:W-:Y:S02]  /*0460*/  I2FP.F32.U32 R9, UR8 ;  /* 0x0000000800097c45 */ /* 0x001fe40008201000 */
[----:B------:R-:W-:-:S03]  /*0470*/  LEA.HI R7, R7, R0, RZ, 0x2 ;  /* 0x0000000007077211 */ /* 0x000fc600078f10ff */
[----:B------:R-:W-:Y:S01]  /*0480*/  FMUL R9, R9, UR4 ;  /* 0x0000000409097c20 */ /* 0x000fe20008400000 */
[----:B------:R-:W-:Y:S01]  /*0490*/  LOP3.LUT R7, R7, 0xfffffffc, RZ, 0xc0, !PT ;  /* 0xfffffffc07077812 */ /* 0x000fe200078ec0ff */
[----:B------:R-:W-:Y:S01]  /*04a0*/  VOTEU.ALL UP0, P0 ;  /* 0x00000000003f7886 */ /* 0x000fe20000000000 */
[----:B-1----:R-:W-:Y:S01]  /*04b0*/  I2FP.F32.U32 R3, R4 ;  /* 0x0000000400037245 */ /* 0x002fe20000201000 */
[----:B------:R-:W-:Y:S01]  /*04c0*/  ULDC UR4, c[0x0][0x154] ;  /* 0x0000550000047ab9 */ /* 0x000fe20000000800 */
[----:B------:R-:W-:Y:S01]  /*04d0*/  VOTEU.ALL UP1, P0 ;  /* 0x00000000003f7886 */ /* 0x000fe20000020000 */
[----:B------:R-:W0:Y:S01]  /*04e0*/  F2I.U32.TRUNC.NTZ R9, R9 ;  /* 0x0000000900097305 */ /* 0x000e22000020f000 */
[----:B------:R-:W-:Y:S01]  /*04f0*/  IMAD.IADD R7, R0, 0x1, -R7 ;  /* 0x0000000100077824 */ /* 0x000fe200078e0a07 */
[----:B------:R-:W1:Y:S01]  /*0500*/  @!UP0 S2UR UR7, SR_CgaCtaId ;  /* 0x00000000000789c3 */ /* 0x000e620000008800 */
[----:B------:R-:W-:Y:S01]  /*0510*/  FMUL R12, R3, UR4 ;  /* 0x00000004030c7c20 */ /* 0x000fe20008400000 */
[----:B------:R-:W-:Y:S01]  /*0520*/  UMOV UR4, 0x20 ;  /* 0x0000002000047882 */ /* 0x000fe20000000000 */
[----:B------:R-:W-:Y:S01]  /*0530*/  IMAD R8, R8, 0x4, R7 ;  /* 0x0000000408087824 */ /* 0x000fe200078e0207 */
[----:B------:R-:W-:Y:S01]  /*0540*/  @!UP0 UMOV UR6, 0x400 ;  /* 0x0000040000068882 */ /* 0x000fe20000000000 */
[----:B------:R-:W-:-:S04]  /*0550*/  @!UP0 UIADD3 UR4, -UR4, 0x100000, URZ ;  /* 0x0010000004048890 */ /* 0x000fc8000fffe13f */
[----:B------:R-:W-:Y:S02]  /*0560*/  @!UP0 USHF.L.U32 UR5, UR4, 0xb, URZ ;  /* 0x0000000b04058899 */ /* 0x000fe4000800063f */
[----:B------:R-:W-:Y:S01]  /*0570*/  @!UP0 USHF.L.U32 UR4, UR4, 0x1, URZ ;  /* 0x0000000104048899 */ /* 0x000fe2000800063f */
[----:B---3--:R-:W-:Y:S01]  /*0580*/  ISETP.EQ.U32.AND P2, PT, R13, 0x1, PT ;  /* 0x000000010d00780c */ /* 0x008fe20003f42070 */
[----:B------:R-:W3:Y:S01]  /*0590*/  F2I.U32.TRUNC.NTZ R12, R12 ;  /* 0x0000000c000c7305 */ /* 0x000ee2000020f000 */
[----:B------:R-:W-:Y:S01]  /*05a0*/  LEA.HI R0, R8, R8, RZ, 0x1 ;  /* 0x0000000808007211 */ /* 0x000fe200078f08ff */
[----:B------:R-:W5:Y:S03]  /*05b0*/  LDC R7, c[0x0][0x148] ;  /* 0x00005200ff077b82 */ /* 0x000f660000000800 */
[----:B------:R-:W-:Y:S01]  /*05c0*/  LOP3.LUT R11, R0, 0xfffffffe, RZ, 0xc0, !PT ;  /* 0xfffffffe000b7812 */ /* 0x000fe200078ec0ff */
[----:B0-----:R-:W-:Y:S01]  /*05d0*/  IMAD.MOV R15, RZ, RZ, -R9 ;  /* 0x000000ffff0f7224 */ /* 0x001fe200078e0a09 */
[----:B------:R-:W-:-:S03]  /*05e0*/  SHF.R.S32.HI R9, RZ, 0x1f, R2 ;  /* 0x0000001fff097819 */ /* 0x000fc60000011402 */
[----:B--2---:R-:W-:Y:S01]  /*05f0*/  IMAD R3, R10, R15, UR8 ;  /* 0x000000080a037e24 */ /* 0x004fe2000f8e020f */
[----:B------:R-:W-:Y:S01]  /*0600*/  LEA.HI R9, R9, R2, RZ, 0x2 ;  /* 0x0000000209097211 */ /* 0x000fe200078f10ff */
[C---:B------:R-:W-:Y:S02]  /*0610*/  IMAD.IADD R0, R8.reuse, 0x1, -R11 ;  /* 0x0000000108007824 */ /* 0x040fe400078e0a0b */
[----:B------:R-:W-:Y:S01]  /*0620*/  IMAD.SHL.U32 R11, R8, 0x4, RZ ;  /* 0x00000004080b7824 */ /* 0x000fe200078e00ff */
[----:B------:R-:W-:Y:S01]  /*0630*/  LOP3.LUT R9, R9, 0xfffffffc, RZ, 0xc0, !PT ;  /* 0xfffffffc09097812 */ /* 0x000fe200078ec0ff */
[----:B---3--:R-:W-:Y:S01]  /*0640*/  IMAD.MOV R24, RZ, RZ, -R12 ;  /* 0x000000ffff187224 */ /* 0x008fe200078e0a0c */
[----:B------:R-:W-:Y:S01]  /*0650*/  ISETP.NE.AND P4, PT, R0, R3, PT ;  /* 0x000000030000720c */ /* 0x000fe20003f85270 */
[----:B-1----:R-:W-:Y:S01]  /*0660*/  @!UP0 ULEA UR6, UR7, UR6, 0x18 ;  /* 0x0000000607068291 */ /* 0x002fe2000f8ec03f */
[----:B------:R-:W-:Y:S01]  /*0670*/  LOP3.LUT R22, R8, 0xc, R11, 0x78, !PT ;  /* 0x0000000c08167812 */ /* 0x000fe200078e780b */
[----:B------:R-:W-:Y:S01]  /*0680*/  IMAD.IADD R0, R2, 0x1, -R9 ;  /* 0x0000000102007824 */ /* 0x000fe200078e0a09 */
[----:B------:R-:W-:Y:S01]  /*0690*/  VOTEU.ALL UP0, P0 ;  /* 0x00000000003f7886 */ /* 0x000fe20000000000 */
[----:B------:R-:W-:Y:S01]  /*06a0*/  LOP3.LUT P0, RZ, R6, 0x7, RZ, 0xc0, !PT ;  /* 0x0000000706ff7812 */ /* 0x000fe2000780c0ff */
[----:B------:R-:W-:-:S02]  /*06b0*/  VIADD R6, R5, 0xffffffff ;  /* 0xffffffff05067836 */ /* 0x000fc40000000000 */
[----:B------:R-:W-:Y:S01]  /*06c0*/  ISETP.NE.AND P1, PT, R0, 0x3, PT ;  /* 0x000000030000780c */ /* 0x000fe20003f25270 */
[----:B-----5:R-:W-:Y:S01]  /*06d0*/  IMAD R9, R7, R24, R4 ;  /* 0x0000001807097224 */ /* 0x020fe200078e0204 */
[----:B------:R-:W-:Y:S02]  /*06e0*/  ISETP.LT.U32.AND P0, PT, R22, 0x2, !P0 ;  /* 0x000000021600780c */ /* 0x000fe40004701070 */
[----:B------:R-:W-:Y:S01]  /*06f0*/  ISETP.EQ.OR P1, PT, R0, RZ, !P1 ;  /* 0x000000ff0000720c */ /* 0x000fe20004f22670 */
[----:B------:R-:W0:Y:S02]  /*0700*/  FENCE.VIEW.ASYNC.S ;  /* 0x00000000000073c6 */ /* 0x000e240000000000 */
[----:B0-----:R0:W1:Y:S01]  /*0710*/  @!UP0 SYNCS.EXCH.64 URZ, [UR6+0x60], UR4 ;  /* 0x00006004063f85b2 */ /* 0x0010620008000100 */
[----:B------:R-:W-:Y:S02]  /*0720*/  @P4 LEA.HI R2, R22, R22, RZ, 0x1 ;  /* 0x0000001616024211 */ /* 0x000fe400078f08ff */
[----:B------:R-:W-:-:S02]  /*0730*/  ISETP.EQ.AND P1, PT, R5, RZ, P1 ;  /* 0x000000ff0500720c */ /* 0x000fc40000f22270 */
[----:B------:R-:W-:Y:S02]  /*0740*/  @P4 SHF.R.S32.HI R2, RZ, 0x1, R2 ;  /* 0x00000001ff024819 */ /* 0x000fe40000011402 */
[----:B------:R-:W-:Y:S02]  /*0750*/  ISETP.GE.U32.AND P6, PT, R6, 0x2, PT ;  /* 0x000000020600780c */ /* 0x000fe40003fc6070 */
[----:B------:R-:W-:Y:S02]  /*0760*/  @P4 ISETP.NE.AND P5, PT, R2, R9, PT ;  /* 0x000000090200420c */ /* 0x000fe40003fa5270 */
[----:B------:R-:W-:Y:S02]  /*0770*/  SEL R2, RZ, 0x1, !P0 ;  /* 0x00000001ff027807 */ /* 0x000fe40004000000 */
[----:B------:R-:W-:Y:S02]  /*0780*/  @P4 SEL R23, RZ, 0x1, P5 ;  /* 0x00000001ff174807 */ /* 0x000fe40002800000 */
[----:B------:R-:W-:Y:S01]  /*0790*/  SEL R19, RZ, 0x1, !P1 ;  /* 0x00000001ff137807 */ /* 0x000fe20004800000 */
[----:B------:R0:W2:Y:S01]  /*07a0*/  @!UP1 SYNCS.EXCH.64 URZ, [UR6+0x68], UR4 ;  /* 0x00006804063f95b2 */ /* 0x0000a20008000100 */
[----:B------:R-:W-:Y:S01]  /*07b0*/  LOP3.LUT R23, R23, R2, RZ, 0xc0, !PT ;  /* 0x0000000217177212 */ /* 0x000fe200078ec0ff */
[----:B------:R-:W-:Y:S01]  /*07c0*/  NOP ;  /* 0x0000000000007918 */ /* 0x000fe20000000000 */
[----:B------:R-:W-:Y:S01]  /*07d0*/  SEL R19, R19, 0x2, P6 ;  /* 0x0000000213137807 */ /* 0x000fe20003000000 */
[----:B------:R-:W-:Y:S06]  /*07e0*/  @!P2 BRA `(.L_x_3) ;  /* 0x000000000008a947 */ /* 0x000fec0003800000 */
[----:B-12-4-:R-:W-:Y:S01]  /*07f0*/  UCGABAR_ARV ;  /* 0x00000000000079c7 */ /* 0x016fe20008000000 */
[----:B------:R-:W-:Y:S05]  /*0800*/  BRA `(.L_x_4) ;  /* 0x0000000000047947 */ /* 0x000fea0003800000 */
.L_x_3:
[----:B-12-4-:R-:W-:Y:S01]  /*0810*/  NOP ;  /* 0x0000000000007918 */ /* 0x016fe20000000000 */
.L_x_4:
[----:B------:R-:W1:Y:S01]  /*0820*/  LDC R2, c[0x0][0x65c] ;  /* 0x00019700ff027b82 */ /* 0x000e620000000800 */
[----:B------:R-:W-:Y:S02]  /*0830*/  IMAD.U32 R8, RZ, RZ, UR8 ;  /* 0x00000008ff087e24 */ /* 0x000fe4000f8e00ff */
[----:B------:R-:W-:Y:S01]  /*0840*/  IMAD.MOV.U32 R9, RZ, RZ, RZ ;  /* 0x000000ffff097224 */ /* 0x000fe200078e00ff */
[----:B-1----:R-:W-:-:S04]  /*0850*/  ISETP.NE.AND P1, PT, R2, 0x1, PT ;  /* 0x000000010200780c */ /* 0x002fc80003f25270 */
[----:B------:R-:W-:-:S09]  /*0860*/  P2R R5, PR, RZ, 0x2 ;  /* 0x00000002ff057803 */ /* 0x000fd20000000000 */
[----:B------:R-:W1:Y:S01]  /*0870*/  @P1 LDC R17, c[0x0][0x10] ;  /* 0x00000400ff111b82 */ /* 0x000e620000000800 */
[----:B------:R-:W-:Y:S02]  /*0880*/  @P1 IMAD.MOV.U32 R5, RZ, RZ, RZ ;  /* 0x000000ffff051224 */ /* 0x000fe400078e00ff */
[----:B------:R-:W-:-:S05]  /*0890*/  @P1 IMAD.MOV.U32 R13, RZ, RZ, RZ ;  /* 0x000000ffff0d1224 */ /* 0x000fca00078e00ff */
[----:B------:R-:W2:Y:S01]  /*08a0*/  @!P1 LDC R11, c[0x0][0xc] ;  /* 0x00000300ff0b9b82 */ /* 0x000ea20000000800 */
[----:B-1----:R-:W-:-:S04]  /*08b0*/  @P1 IMAD.WIDE.U32 R16, R17, UR8, R4 ;  /* 0x0000000811101c25 */ /* 0x002fc8000f8e0004 */
[----:B------:R-:W-:Y:S02]  /*08c0*/  @P1 IMAD.IADD R17, R17, 0x1, R13 ;  /* 0x0000000111111824 */ /* 0x000fe400078e020d */
[----:B--2---:R-:W-:-:S04]  /*08d0*/  @!P1 IMAD.WIDE.U32 R8, R4, R11, R8 ;  /* 0x0000000b04089225 */ /* 0x004fc800078e0008 */
[----:B------:R-:W-:Y:S02]  /*08e0*/  @!P1 IMAD.MOV.U32 R16, RZ, RZ, R8 ;  /* 0x000000ffff109224 */ /* 0x000fe400078e0008 */
[----:B------:R-:W-:Y:S01]  /*08f0*/  @!P1 IMAD.MOV.U32 R17, RZ, RZ, R9 ;  /* 0x000000ffff119224 */ /* 0x000fe200078e0009 */
[----:B------:R-:W-:Y:S06]  /*0900*/  @!P2 BRA `(.L_x_5) ;  /* 0x00000000000ca947 */ /* 0x000fec0003800000 */
[----:B------:R-:W-:Y:S01]  /*0910*/  UCGABAR_WAIT ;  /* 0x0000000000007dc7 */ /* 0x000fe20008000000 */
[----:B------:R-:W-:Y:S01]  /*0920*/  CCTL.IVALL ;  /* 0x00000000ff00798f */ /* 0x000fe20002000000 */
[----:B------:R-:W-:Y:S05]  /*0930*/  BRA `(.L_x_6) ;  /* 0x0000000000047947 */ /* 0x000fea0003800000 */
.L_x_5:
[----:B------:R-:W-:Y:S06]  /*0940*/  BAR.SYNC.DEFER_BLOCKING 0x0 ;  /* 0x0000000000007b1d */ /* 0x000fec0000010000 */
.L_x_6:
[----:B------:R-:W-:Y:S05]  /*0950*/  @!P3 BRA `(.L_x_7) ;  /* 0x00000054002cb947 */ /* 0x000fea0003800000 */
[----:B------:R-:W-:-:S13]  /*0960*/  ISETP.GT.U32.AND P0, PT, R6, 0x1, PT ;  /* 0x000000010600780c */ /* 0x000fda0003f04070 */
[----:B0-----:R-:W-:Y:S05]  /*0970*/  @P0 EXIT ;  /* 0x000000000000094d */ /* 0x001fea0003800000 */
[----:B------:R-:W-:Y:S01]  /*0980*/  ULDC.64 UR4, c[0x0][0x650] ;  /* 0x0001940000047ab9 */ /* 0x000fe20000000a00 */
[----:B------:R-:W-:Y:S01]  /*0990*/  PRMT R0, RZ, 0x7610, R0 ;  /* 0x00007610ff007816 */ /* 0x000fe20000000000 */
[----:B------:R-:W-:Y:S01]  /*09a0*/  IMAD.MOV.U32 R92, RZ, RZ, -0x1 ;  /* 0xffffffffff5c7424 */ /* 0x000fe200078e00ff */
[----:B------:R-:W-:Y:S01]  /*09b0*/  ISETP.GE.U32.AND P0, PT, R16, UR4, PT ;  /* 0x0000000410007c0c */ /* 0x000fe2000bf06070 */
[----:B------:R-:W-:Y:S02]  /*09c0*/  IMAD.MOV.U32 R93, RZ, RZ, -0x1 ;  /* 0xffffffffff5d7424 */ /* 0x000fe400078e00ff */
[----:B------:R-:W-:Y:S01]  /*09d0*/  IMAD.MOV.U32 R88, RZ, RZ, -0x1 ;  /* 0xffffffffff587424 */ /* 0x000fe200078e00ff */
[----:B------:R-:W-:-:S13]  /*09e0*/  ISETP.GE.U32.AND.EX P0, PT, R17, UR5, PT, P0 ;  /* 0x0000000511007c0c */ /* 0x000fda000bf06100 */
[----:B------:R-:W-:Y:S05]  /*09f0*/  @P0 BRA `(.L_x_8) ;  /* 0x0000000400280947 */ /* 0x000fea0003800000 */
[----:B------:R-:W0:Y:S01]  /*0a00*/  LDC.64 R20, c[0x0][0x628] ;  /* 0x00018a00ff147b82 */ /* 0x000e220000000a00 */
[----:B------:R-:W-:Y:S02]  /*0a10*/  IMAD.MOV.U32 R8, RZ, RZ, R16 ;  /* 0x000000ffff087224 */ /* 0x000fe400078e0010 */
[----:B------:R-:W-:-:S05]  /*0a20*/  IMAD.MOV.U32 R9, RZ, RZ, R17 ;  /* 0x000000ffff097224 */ /* 0x000fca00078e0011 */
[----:B------:R-:W1:Y:S08]  /*0a30*/  LDC R0, c[0x0][0x630] ;  /* 0x00018c00ff007b82 */ /* 0x000e700000000800 */
[----:B------:R-:W2:Y:S01]  /*0a40*/  LDC.64 R26, c[0x0][0x620] ;  /* 0x00018800ff1a7b82 */ /* 0x000ea20000000a00 */
[----:B0-----:R-:W-:-:S04]  /*0a50*/  ISETP.NE.U32.AND P0, PT, R20, RZ, PT ;  /* 0x000000ff1400720c */ /* 0x001fc80003f05070 */
[----:B------:R-:W-:-:S13]  /*0a60*/  ISETP.NE.AND.EX P0, PT, R21, RZ, PT, P0 ;  /* 0x000000ff1500720c */ /* 0x000fda0003f05300 */
[----:B-12---:R-:W-:Y:S05]  /*0a70*/  @!P0 BRA `(.L_x_9) ;  /* 0x0000000000288947 */ /* 0x006fea0003800000 */
[----:B------:R-:W0:Y:S02]  /*0a80*/  LDC R13, c[0x0][0x634] ;  /* 0x00018d00ff0d7b82 */ /* 0x000e240000000800 */
[----:B0-----:R-:W-:-:S05]  /*0a90*/  IADD3 R13, P0, R16, R13, RZ ;  /* 0x0000000d100d7210 */ /* 0x001fca0007f1e0ff */
[----:B------:R-:W-:-:S04]  /*0aa0*/  IMAD.X R15, RZ, RZ, R17, P0 ;  /* 0x000000ffff0f7224 */ /* 0x000fc800000e0611 */
[----:B------:R-:W-:-:S04]  /*0ab0*/  IMAD.WIDE.U32 R8, R15, R20, RZ ;  /* 0x000000140f087225 */ /* 0x000fc800078e00ff */
[----:B------:R-:W-:-:S04]  /*0ac0*/  IMAD.WIDE.U32 R10, P0, R13, R21, R8 ;  /* 0x000000150d0a7225 */ /* 0x000fc80007800008 */
[----:B------:R-:W-:-:S04]  /*0ad0*/  IMAD.WIDE.U32 R8, R13, R20, RZ ;  /* 0x000000140d087225 */ /* 0x000fc800078e00ff */
[----:B------:R-:W-:Y:S01]  /*0ae0*/  IMAD.X R13, RZ, RZ, RZ, P0 ;  /* 0x000000ffff0d7224 */ /* 0x000fe200000e06ff */
[----:B------:R-:W-:Y:S01]  /*0af0*/  IADD3 RZ, P0, R9, R10, RZ ;  /* 0x0000000a09ff7210 */ /* 0x000fe20007f1e0ff */
[----:B------:R-:W-:-:S04]  /*0b00*/  IMAD.MOV.U32 R12, RZ, RZ, R11 ;  /* 0x000000ffff0c7224 */ /* 0x000fc800078e000b */
[----:B------:R-:W-:-:S08]  /*0b10*/  IMAD.WIDE.U32.X R8, R15, R21, R12, P0 ;  /* 0x000000150f087225 */ /* 0x000fd000000e040c */
.L_x_9:
[----:B------:R-:W0:Y:S01]  /*0b20*/  LDC.64 R20, c[0x0][0x640] ;  /* 0x00019000ff147b82 */ /* 0x000e220000000a00 */
[--C-:B------:R-:W-:Y:S01]  /*0b30*/  SHF.R.U64 R88, R8, R0, R9.reuse ;  /* 0x0000000008587219 */ /* 0x100fe20000001209 */
[----:B------:R-:W-:Y:S01]  /*0b40*/  IMAD R28, R7, R24, R4 ;  /* 0x00000018071c7224 */ /* 0x000fe200078e0204 */
[----:B------:R-:W-:Y:S01]  /*0b50*/  SHF.R.U32.HI R0, RZ, R0, R9 ;  /* 0x00000000ff007219 */ /* 0x000fe20000011609 */
[----:B------:R-:W-:Y:S01]  /*0b60*/  IMAD.MOV.U32 R25, RZ, RZ, 0x1 ;  /* 0x00000001ff197424 */ /* 0x000fe200078e00ff */
[----:B------:R-:W-:-:S03]  /*0b70*/  IADD3 R5, P0, RZ, -R88, RZ ;  /* 0x80000058ff057210 */ /* 0x000fc60007f1e0ff */
[----:B------:R-:W1:Y:S02]  /*0b80*/  LDC R6, c[0x0][0x618] ;  /* 0x00018600ff067b82 */ /* 0x000e640000000800 */
[----:B------:R-:W-:-:S04]  /*0b90*/  IMAD.X R9, RZ, RZ, ~R0, P0 ;  /* 0x000000ffff097224 */ /* 0x000fc800000e0e00 */
[-C--:B------:R-:W-:Y:S02]  /*0ba0*/  IMAD R0, R9, R26.reuse, RZ ;  /* 0x0000001a09007224 */ /* 0x080fe400078e02ff */
[----:B------:R-:W2:Y:S01]  /*0bb0*/  LDC R11, c[0x0][0x608] ;  /* 0x00018200ff0b7b82 */ /* 0x000ea20000000800 */
[----:B------:R-:W-:-:S04]  /*0bc0*/  IMAD.WIDE.U32 R8, R5, R26, R16 ;  /* 0x0000001a05087225 */ /* 0x000fc800078e0010 */
[----:B------:R-:W-:-:S03]  /*0bd0*/  IMAD R5, R5, R27, R0 ;  /* 0x0000001b05057224 */ /* 0x000fc600078e0200 */
[----:B------:R-:W3:Y:S01]  /*0be0*/  LDC R12, c[0x0][0x658] ;  /* 0x00019600ff0c7b82 */ /* 0x000ee20000000800 */
[----:B0-----:R-:W-:Y:S01]  /*0bf0*/  ISETP.NE.U32.AND P0, PT, R20, RZ, PT ;  /* 0x000000ff1400720c */ /* 0x001fe20003f05070 */
[----:B------:R-:W-:Y:S02]  /*0c00*/  IMAD.IADD R5, R9, 0x1, R5 ;  /* 0x0000000109057824 */ /* 0x000fe400078e0205 */
[----:B------:R-:W-:Y:S01]  /*0c10*/  IMAD.MOV.U32 R9, RZ, RZ, -0x1 ;  /* 0xffffffffff097424 */ /* 0x000fe200078e00ff */
[----:B------:R-:W-:-:S03]  /*0c20*/  ISETP.NE.AND.EX P0, PT, R21, RZ, PT, P0 ;  /* 0x000000ff1500720c */ /* 0x000fc60003f05300 */
[----:B------:R-:W0:Y:S01]  /*0c30*/  LDC R15, c[0x0][0x600] ;  /* 0x00018000ff0f7b82 */ /* 0x000e220000000800 */
[-CC-:B-1----:R-:W-:Y:S02]  /*0c40*/  SHF.R.U64 R13, R8, R6.reuse, R5.reuse ;  /* 0x00000006080d7219 */ /* 0x182fe40000001205 */
[----:B------:R-:W-:-:S05]  /*0c50*/  SHF.R.U32.HI R0, RZ, R6, R5 ;  /* 0x00000006ff007219 */ /* 0x000fca0000011605 */
[----:B------:R-:W1:Y:S01]  /*0c60*/  LDC R14, c[0x0][0x648] ;  /* 0x00019200ff0e7b82 */ /* 0x000e620000000800 */
[-CC-:B--2---:R-:W-:Y:S02]  /*0c70*/  SHF.R.U64 R29, R13, R11.reuse, R0.reuse ;  /* 0x0000000b0d1d7219 */ /* 0x184fe40000001200 */
[----:B------:R-:W-:-:S05]  /*0c80*/  SHF.R.U32.HI R5, RZ, R11, R0 ;  /* 0x0000000bff057219 */ /* 0x000fca0000011600 */
[----:B------:R-:W2:Y:S01]  /*0c90*/  LDC R26, c[0x0][0x638] ;  /* 0x00018e00ff1a7b82 */ /* 0x000ea20000000800 */
[-CC-:B---3--:R-:W-:Y:S02]  /*0ca0*/  SHF.R.U64 R24, R29, R12.reuse, R5.reuse ;  /* 0x0000000c1d187219 */ /* 0x188fe40000001205 */
[-C--:B------:R-:W-:Y:S02]  /*0cb0*/  SHF.L.U32 R0, R9, R12.reuse, RZ ;  /* 0x0000000c09007219 */ /* 0x080fe400000006ff */
[----:B------:R-:W-:Y:S01]  /*0cc0*/  SHF.R.U32.HI R5, RZ, R12, R5 ;  /* 0x0000000cff057219 */ /* 0x000fe20000011605 */
[----:B------:R-:W-:Y:S01]  /*0cd0*/  IMAD.MOV.U32 R4, RZ, RZ, R24 ;  /* 0x000000ffff047224 */ /* 0x000fe200078e0018 */
[----:B------:R-:W-:Y:S01]  /*0ce0*/  LOP3.LUT R10, RZ, R0, RZ, 0x33, !PT ;  /* 0x00000000ff0a7212 */ /* 0x000fe200078e33ff */
[----:B------:R-:W3:Y:S01]  /*0cf0*/  LDC R27, c[0x0][0x610] ;  /* 0x00018400ff1b7b82 */ /* 0x000ee20000000800 */
[----:B------:R-:W-:Y:S05]  /*0d00*/  @!P0 BRA `(.L_x_10) ;  /* 0x0000000000288947 */ /* 0x000fea0003800000 */
[----:B------:R-:W4:Y:S02]  /*0d10*/  LDC R9, c[0x0][0x64c] ;  /* 0x00019300ff097b82 */ /* 0x000f240000000800 */
[----:B----4-:R-:W-:-:S05]  /*0d20*/  IADD3 R9, P0, R24, R9, RZ ;  /* 0x0000000918097210 */ /* 0x010fca0007f1e0ff */
        /* <DEDUP_REMOVED lines=8> */
.L_x_10:
[----:B-1----:R-:W-:Y:S01]  /*0db0*/  SHF.R.U64 R4, R4, R14, R5 ;  /* 0x0000000e04047219 */ /* 0x002fe20000001205 */
[----:B0-----:R-:W-:Y:S01]  /*0dc0*/  VIADD R6, R15, 0xffffffff ;  /* 0xffffffff0f067836 */ /* 0x001fe20000000000 */
[----:B------:R-:W-:Y:S02]  /*0dd0*/  SHF.L.U32 R0, R25, R12, RZ ;  /* 0x0000000c19007219 */ /* 0x000fe400000006ff */
[----:B------:R-:W-:Y:S01]  /*0de0*/  LOP3.LUT R5, R29, R10, RZ, 0xc0, !PT ;  /* 0x0000000a1d057212 */ /* 0x000fe200078ec0ff */
[----:B------:R-:W-:Y:S01]  /*0df0*/  IMAD.MOV R7, RZ, RZ, -R4 ;  /* 0x000000ffff077224 */ /* 0x000fe200078e0a04 */
[----:B------:R-:W-:Y:S02]  /*0e00*/  SEL R3, R3, R28, !P1 ;  /* 0x0000001c03037207 */ /* 0x000fe40004800000 */
[----:B------:R-:W-:Y:S01]  /*0e10*/  LOP3.LUT R6, R13, R6, RZ, 0xc0, !PT ;  /* 0x000000060d067212 */ /* 0x000fe200078ec0ff */
[----:B------:R-:W-:Y:S02]  /*0e20*/  IMAD R4, R0, R4, R5 ;  /* 0x0000000400047224 */ /* 0x000fe400078e0205 */
[----:B--2---:R-:W-:-:S02]  /*0e30*/  IMAD R0, R7, R26, R24 ;  /* 0x0000001a07007224 */ /* 0x004fc400078e0218 */
[----:B---3--:R-:W-:Y:S02]  /*0e40*/  IMAD R3, R4, R27, R3 ;  /* 0x0000001b04037224 */ /* 0x008fe400078e0203 */
[----:B------:R-:W-:Y:S02]  /*0e50*/  IMAD R92, R0, R15, R6 ;  /* 0x0000000f005c7224 */ /* 0x000fe400078e0206 */
[----:B------:R-:W-:-:S03]  /*0e60*/  IMAD.MOV.U32 R4, RZ, RZ, 0x1 ;  /* 0x00000001ff047424 */ /* 0x000fc600078e00ff */
[----:B------:R-:W-:Y:S02]  /*0e70*/  SEL R93, R92, R3, !P1 ;  /* 0x000000035c5d7207 */ /* 0x000fe40004800000 */
[----:B------:R-:W-:Y:S02]  /*0e80*/  PRMT R0, R4, 0x7610, R0 ;  /* 0x0000761004007816 */ /* 0x000fe40000000000 */
[----:B------:R-:W-:-:S07]  /*0e90*/  SEL R92, R3, R92, !P1 ;  /* 0x0000005c035c7207 */ /* 0x000fce0004800000 */
.L_x_8:
[----:B------:R-:W-:-:S08]  /*0ea0*/  NOP ;  /* 0x0000000000007918 */ /* 0x000fd00000000000 */
[----:B------:R-:W0:Y:S02]  /*0eb0*/  USETMAXREG.TRY_ALLOC.CTAPOOL UP0, 0xe8 ;  /* 0x000000e8000079c8 */ /* 0x000e240008000600 */
[----:B0-----:R-:W-:-:S13]  /*0ec0*/  PLOP3.LUT P0, PT, PT, PT, UP0, 0x80, 0x0 ;  /* 0x000000000000781c */ /* 0x001fda0003f0f008 */
[----:B------:R-:W-:Y:S05]  /*0ed0*/  @!P0 BRA `(.L_x_8) ;  /* 0xfffffffc00f08947 */ /* 0x000fea000383ffff */
[----:B------:R-:W-:Y:S01]  /*0ee0*/  ULDC.64 UR4, c[0x0][0x598] ;  /* 0x0001660000047ab9 */ /* 0x000fe20000000a00 */
[----:B------:R-:W-:Y:S01]  /*0ef0*/  ULDC.64 UR36, c[0x0][0x208] ;  /* 0x0000820000247ab9 */ /* 0x000fe20000000a00 */
[----:B------:R-:W-:-:S04]  /*0f00*/  ISETP.NE.U32.AND P0, PT, RZ, UR4, PT ;  /* 0x00000004ff007c0c */ /* 0x000fc8000bf05070 */
[----:B------:R-:W-:-:S13]  /*0f10*/  ISETP.NE.AND.EX P0, PT, RZ, UR5, PT, P0 ;  /* 0x00000005ff007c0c */ /* 0x000fda000bf05300 */
[----:B------:R-:W-:Y:S05]  /*0f20*/  @!P0 BRA `(.L_x_11) ;  /* 0x00000000001c8947 */ /* 0x000fea0003800000 */
[----:B------:R-:W0:Y:S02]  /*0f30*/  LDC.64 R4, c[0x0][0x598] ;  /* 0x00016600ff047b82 */ /* 0x000e240000000a00 */
[----:B0-----:R-:W2:Y:S02]  /*0f40*/  LDG.E.64 R4, desc[UR36][R4.64] ;  /* 0x0000002404047981 */ /* 0x001ea4000c1e1b00 */
[----:B--2---:R-:W-:-:S04]  /*0f50*/  ISETP.NE.U32.AND P0, PT, R4, RZ, PT ;  /* 0x000000ff0400720c */ /* 0x004fc80003f05070 */
[----:B------:R-:W-:-:S13]  /*0f60*/  ISETP.NE.AND.EX P0, PT, R5, RZ, PT, P0 ;  /* 0x000000ff0500720c */ /* 0x000fda0003f05300 */
[----:B------:R-:W-:Y:S05]  /*0f70*/  @!P0 BRA `(.L_x_11) ;  /* 0x0000000000088947 */ /* 0x000fea0003800000 */
[----:B------:R0:W5:Y:S01]  /*0f80*/  LD.E R89, desc[UR36][R4.64] ;  /* 0x0000002404597980 */ /* 0x000162000c101900 */
[----:B------:R-:W-:Y:S05]  /*0f90*/  BRA `(.L_x_12) ;  /* 0x0000000000247947 */ /* 0x000fea0003800000 */
.L_x_11:
[----:B------:R-:W-:Y:S02]  /*0fa0*/  ULDC.64 UR4, c[0x0][0x588] ;  /* 0x0001620000047ab9 */ /* 0x000fe40000000a00 */
[----:B------:R-:W-:-:S04]  /*0fb0*/  ISETP.NE.U32.AND P0, PT, RZ, UR4, PT ;  /* 0x00000004ff007c0c */ /* 0x000fc8000bf05070 */
[----:B------:R-:W-:-:S13]  /*0fc0*/  ISETP.NE.AND.EX P0, PT, RZ, UR5, PT, P0 ;  /* 0x00000005ff007c0c */ /* 0x000fda000bf05300 */
[----:B------:R-:W-:Y:S05]  /*0fd0*/  @!P0 BRA `(.L_x_13) ;  /* 0x00000000000c8947 */ /* 0x000fea0003800000 */
[----:B------:R-:W0:Y:S02]  /*0fe0*/  LDC.64 R4, c[0x0][0x588] ;  /* 0x00016200ff047b82 */ /* 0x000e240000000a00 */
[----:B0-----:R1:W5:Y:S01]  /*0ff0*/  LDG.E R89, desc[UR36][R4.64] ;  /* 0x0000002404597981 */ /* 0x001362000c1e1900 */
[----:B------:R-:W-:Y:S05]  /*1000*/  BRA `(.L_x_12) ;  /* 0x0000000000087947 */ /* 0x000fea0003800000 */
.L_x_13:
[----:B------:R-:W-:Y:S02]  /*1010*/  ULDC UR4, c[0x0][0x580] ;  /* 0x0001600000047ab9 */ /* 0x000fe40000000800 */
[----:B------:R-:W-:-:S07]  /*1020*/  IMAD.U32 R89, RZ, RZ, UR4 ;  /* 0x00000004ff597e24 */ /* 0x000fce000f8e00ff */
.L_x_12:
[----:B------:R-:W-:Y:S02]  /*1030*/  ULDC.64 UR4, c[0x0][0x5a0] ;  /* 0x0001680000047ab9 */ /* 0x000fe40000000a00 */
[----:B------:R-:W-:-:S04]  /*1040*/  ISETP.NE.U32.AND P0, PT, RZ, UR4, PT ;  /* 0x00000004ff007c0c */ /* 0x000fc8000bf05070 */
[----:B------:R-:W-:-:S13]  /*1050*/  ISETP.NE.AND.EX P0, PT, RZ, UR5, PT, P0 ;  /* 0x00000005ff007c0c */ /* 0x000fda000bf05300 */
[----:B------:R-:W-:Y:S05]  /*1060*/  @!P0 BRA `(.L_x_14) ;  /* 0x00000000001c8947 */ /* 0x000fea0003800000 */
[----:B01----:R-:W0:Y:S02]  /*1070*/  LDC.64 R4, c[0x0][0x5a0] ;  /* 0x00016800ff047b82 */ /* 0x003e240000000a00 */
[----:B0-----:R-:W2:Y:S02]  /*1080*/  LDG.E.64 R4, desc[UR36][R4.64] ;  /* 0x0000002404047981 */ /* 0x001ea4000c1e1b00 */
[----:B--2---:R-:W-:-:S04]  /*1090*/  ISETP.NE.U32.AND P0, PT, R4, RZ, PT ;  /* 0x000000ff0400720c */ /* 0x004fc80003f05070 */
[----:B------:R-:W-:-:S13]  /*10a0*/  ISETP.NE.AND.EX P0, PT, R5, RZ, PT, P0 ;  /* 0x000000ff0500720c */ /* 0x000fda0003f05300 */
[----:B------:R-:W-:Y:S05]  /*10b0*/  @!P0 BRA `(.L_x_14) ;  /* 0x0000000000088947 */ /* 0x000fea0003800000 */
[----:B------:R0:W5:Y:S01]  /*10c0*/  LD.E R90, desc[UR36][R4.64] ;  /* 0x00000024045a7980 */ /* 0x000162000c101900 */
[----:B------:R-:W-:Y:S05]  /*10d0*/  BRA `(.L_x_15) ;  /* 0x0000000000247947 */ /* 0x000fea0003800000 */
.L_x_14:
[----:B------:R-:W-:Y:S02]  /*10e0*/  ULDC.64 UR4, c[0x0][0x590] ;  /* 0x0001640000047ab9 */ /* 0x000fe40000000a00 */
[----:B------:R-:W-:-:S04]  /*10f0*/  ISETP.NE.U32.AND P0, PT, RZ, UR4, PT ;  /* 0x00000004ff007c0c */ /* 0x000fc8000bf05070 */
[----:B------:R-:W-:-:S13]  /*1100*/  ISETP.NE.AND.EX P0, PT, RZ, UR5, PT, P0 ;  /* 0x00000005ff007c0c */ /* 0x000fda000bf05300 */
[----:B------:R-:W-:Y:S05]  /*1110*/  @!P0 BRA `(.L_x_16) ;  /* 0x00000000000c8947 */ /* 0x000fea0003800000 */
[----:B------:R-:W2:Y:S02]  /*1120*/  LDC.64 R90, c[0x0][0x590] ;  /* 0x00016400ff5a7b82 */ /* 0x000ea40000000a00 */
[----:B--2---:R2:W5:Y:S01]  /*1130*/  LDG.E R90, desc[UR36][R90.64] ;  /* 0x000000245a5a7981 */ /* 0x004562000c1e1900 */
[----:B------:R-:W-:Y:S05]  /*1140*/  BRA `(.L_x_15) ;  /* 0x0000000000087947 */ /* 0x000fea0003800000 */
.L_x_16:
[----:B------:R-:W-:Y:S02]  /*1150*/  ULDC UR4, c[0x0][0x584] ;  /* 0x0001610000047ab9 */ /* 0x000fe40000000800 */
[----:B------:R-:W-:-:S07]  /*1160*/  IMAD.U32 R90, RZ, RZ, UR4 ;  /* 0x00000004ff5a7e24 */ /* 0x000fce000f8e00ff */
.L_x_15:
[----:B------:R-:W-:-:S13]  /*1170*/  LOP3.LUT P0, RZ, R0, 0xff, RZ, 0xc0, !PT ;  /* 0x000000ff00ff7812 */ /* 0x000fda000780c0ff */
[----:B------:R-:W-:Y:S05]  /*1180*/  @!P0 EXIT ;  /* 0x000000000000894d */ /* 0x000fea0003800000 */
[----:B------:R-:W-:Y:S01]  /*1190*/  ULDC UR4, c[0x0][0x28c] ;  /* 0x0000a30000047ab9 */ /* 0x000fe20000000800 */
[----:B------:R-:W-:Y:S01]  /*11a0*/  UMOV UR38, URZ ;  /* 0x0000003f00267c82 */ /* 0x000fe20008000000 */
[----:B------:R-:W-:Y:S01]  /*11b0*/  UIADD3 UR4, UR4, 0x7f, URZ ;  /* 0x0000007f04047890 */ /* 0x000fe2000fffe03f */
[----:B------:R-:W-:-:S03]  /*11c0*/  UMOV UR39, URZ ;  /* 0x0000003f00277c82 */ /* 0x000fc60008000000 */
[----:B------:R-:W-:-:S04]  /*11d0*/  USHF.R.S32.HI UR5, URZ, 0x1f, UR4 ;  /* 0x0000001f3f057899 */ /* 0x000fc80008011404 */
[----:B------:R-:W-:-:S04]  /*11e0*/  ULEA.HI UR5, UR5, UR4, URZ, 0x7 ;  /* 0x0000000405057291 */ /* 0x000fc8000f8f383f */
[----:B------:R-:W-:-:S12]  /*11f0*/  USHF.R.S32.HI UR40, URZ, 0x7, UR5 ;  /* 0x000000073f287899 */ /* 0x000fd80008011405 */
.L_x_168:
[----:B------:R-:W-:Y:S01]  /*1200*/  LOP3.LUT R0, R18, 0x80, RZ, 0xc0, !PT ;  /* 0x0000008012007812 */ /* 0x000fe200078ec0ff */
[----:B------:R-:W3:Y:S01]  /*1210*/  S2UR UR7, SR_CgaCtaId ;  /* 0x00000000000779c3 */ /* 0x000ee20000008800 */
[----:B------:R-:W-:Y:S02]  /*1220*/  UMOV UR6, 0x400 ;  /* 0x0000040000067882 */ /* 0x000fe40000000000 */
[----:B------:R-:W-:-:S06]  /*1230*/  SHF.R.U32.HI R0, RZ, 0x7, R0 ;  /* 0x00000007ff007819 */ /* 0x000fcc0000011600 */
[----:B----4-:R-:W4:Y:S01]  /*1240*/  SHFL.IDX PT, R0, R0, RZ, 0x1f ;  /* 0x00001fff00007589 */ /* 0x010f2200000e0000 */
[----:B---3--:R-:W-:Y:S01]  /*1250*/  ULEA UR6, UR7, UR6, 0x18 ;  /* 0x0000000607067291 */ /* 0x008fe2000f8ec03f */
[----:B----4-:R-:W-:-:S13]  /*1260*/  R2UR UR4, R0 ;  /* 0x00000000000472ca */ /* 0x010fda00000e0000 */
[----:B------:R-:W-:-:S04]  /*1270*/  ULEA.HI UR5, UR4, UR4, URZ, 0x1 ;  /* 0x0000000404057291 */ /* 0x000fc8000f8f083f */
[----:B------:R-:W-:-:S04]  /*1280*/  ULOP3.LUT UR5, UR5, 0x7fffe, URZ, 0xc0, !UPT ;  /* 0x0007fffe05057892 */ /* 0x000fc8000f8ec03f */
[----:B------:R-:W-:-:S03]  /*1290*/  UIADD3 UR5, UR4, -UR5, URZ ;  /* 0x8000000504057290 */ /* 0x000fc6000fffe03f */
[----:B------:R-:W-:Y:S01]  /*12a0*/  ULDC UR4, c[0x0][0x28c] ;  /* 0x0000a30000047ab9 */ /* 0x000fe20000000800 */
[----:B------:R-:W-:Y:S01]  /*12b0*/  ULEA UR5, UR5, UR6, 0xd ;  /* 0x0000000605057291 */ /* 0x000fe2000f8e683f */
[----:B------:R-:W-:-:S03]  /*12c0*/  ISETP.LT.AND P0, PT, RZ, UR4, PT ;  /* 0x00000004ff007c0c */ /* 0x000fc6000bf01270 */
[----:B------:R-:W-:-:S04]  /*12d0*/  UIADD3 UR5, UR5, 0x100, URZ ;  /* 0x0000010005057890 */ /* 0x000fc8000fffe03f */
[----:B------:R-:W-:-:S04]  /*12e0*/  USHF.R.U32.HI UR5, URZ, 0x4, UR5 ;  /* 0x000000043f057899 */ /* 0x000fc80008011605 */
[----:B------:R-:W-:-:S04]  /*12f0*/  ULOP3.LUT UR5, UR5, 0x3fff, URZ, 0xc0, !UPT ;  /* 0x00003fff05057892 */ /* 0x000fc8000f8ec03f */
[----:B------:R-:W-:Y:S01]  /*1300*/  ULOP3.LUT UR41, UR5, 0x10000, URZ, 0xfc, !UPT ;  /* 0x0001000005297892 */ /* 0x000fe2000f8efc3f */
[----:B01----:R-:W-:Y:S11]  /*1310*/  @P0 BRA `(.L_x_17) ;  /* 0x0000000000400947 */ /* 0x003ff60003800000 */
[----:B------:R-:W-:Y:S01]  /*1320*/  MOV R0, 0x0 ;  /* 0x0000000000007802 */ /* 0x000fe20000000f00 */
[----:B------:R-:W-:Y:S01]  /*1330*/  ULDC.64 UR4, c[0x4][0x68] ;  /* 0x01001a0000047ab9 */ /* 0x000fe20000000a00 */
[----:B------:R-:W-:Y:S01]  /*1340*/  ULDC.64 UR6, c[0x4][0x8] ;  /* 0x0100020000067ab9 */ /* 0x000fe20000000a00 */
[----:B01----:R-:W-:Y:S01]  /*1350*/  IMAD.U32 R4, RZ, RZ, UR4 ;  /* 0x00000004ff047e24 */ /* 0x003fe2000f8e00ff */
[----:B------:R0:W1:Y:S01]  /*1360*/  LDC.64 R14, c[0x4][R0] ;  /* 0x01000000000e7b82 */ /* 0x0000620000000a00 */
[----:B------:R-:W-:Y:S01]  /*1370*/  IMAD.U32 R5, RZ, RZ, UR5 ;  /* 0x00000005ff057e24 */ /* 0x000fe2000f8e00ff */
[----:B------:R-:W-:Y:S01]  /*1380*/  ULDC.64 UR4, c[0x4][0x70] ;  /* 0x01001c0000047ab9 */ /* 0x000fe20000000a00 */
[----:B------:R-:W-:Y:S02]  /*1390*/  IMAD.U32 R10, RZ, RZ, UR6 ;  /* 0x00000006ff0a7e24 */ /* 0x000fe4000f8e00ff */
[----:B------:R-:W-:Y:S02]  /*13a0*/  IMAD.U32 R6, RZ, RZ, UR4 ;  /* 0x00000004ff067e24 */ /* 0x000fe4000f8e00ff */
[----:B------:R-:W-:-:S02]  /*13b0*/  IMAD.U32 R7, RZ, RZ, UR5 ;  /* 0x00000005ff077e24 */ /* 0x000fc4000f8e00ff */
[----:B------:R-:W-:Y:S02]  /*13c0*/  IMAD.U32 R11, RZ, RZ, UR7 ;  /* 0x00000007ff0b7e24 */ /* 0x000fe4000f8e00ff */
[----:B------:R-:W-:Y:S02]  /*13d0*/  IMAD.MOV.U32 R8, RZ, RZ, 0x1e1 ;  /* 0x000001e1ff087424 */ /* 0x000fe400078e00ff */
[----:B------:R-:W-:Y:S02]  /*13e0*/  IMAD.MOV.U32 R12, RZ, RZ, 0x1 ;  /* 0x00000001ff0c7424 */ /* 0x000fe400078e00ff */
[----:B0-----:R-:W-:-:S07]  /*13f0*/  IMAD.MOV.U32 R13, RZ, RZ, RZ ;  /* 0x000000ffff0d7224 */ /* 0x001fce00078e00ff */
[----:B------:R-:W-:-:S07]  /*1400*/  LEPC R20, `(.L_x_17) ;  /* 0x000000001014794e */ /* 0x000fce0000000000 */
[----:B-12--5:R-:W-:Y:S05]  /*1410*/  CALL.ABS.NOINC R14 ;  /* 0x000000000e007343 */ /* 0x026fea0003c00000 */
.L_x_17:
[----:B------:R-:W-:-:S04]  /*1420*/  LOP3.LUT R0, R19, 0x1, RZ, 0xfc, !PT ;  /* 0x0000000113007812 */ /* 0x000fc800078efcff */
[----:B------:R-:W-:-:S13]  /*1430*/  ISETP.NE.AND P0, PT, R0, 0x3, PT ;  /* 0x000000030000780c */ /* 0x000fda0003f05270 */
[----:B------:R-:W-:Y:S05]  /*1440*/  @!P0 BRA `(.L_x_18) ;  /* 0x0000000000048947 */ /* 0x000fea0003800000 */
[----:B------:R-:W-:Y:S01]  /*1450*/  BPT.TRAP 0x1 ;  /* 0x000000040000795c */ /* 0x000fe20000300000 */
.L_x_18:
[----:B------:R-:W3:Y:S01]  /*1460*/  S2UR UR5, SR_CgaCtaId ;  /* 0x00000000000579c3 */ /* 0x000ee20000008800 */
[----:B------:R-:W-:Y:S01]  /*1470*/  UMOV UR4, 0x400 ;  /* 0x0000040000047882 */ /* 0x000fe20000000000 */
[----:B------:R-:W-:Y:S02]  /*1480*/  IMAD.U32 R0, RZ, RZ, UR38 ;  /* 0x00000026ff007e24 */ /* 0x000fe4000f8e00ff */
[----:B------:R-:W-:-:S03]  /*1490*/  IMAD.U32 R3, RZ, RZ, UR39 ;  /* 0x00000027ff037e24 */ /* 0x000fc6000f8e00ff */
[----:B------:R-:W-:Y:S01]  /*14a0*/  SHF.L.U32 R0, R0, 0x1f, RZ ;  /* 0x0000001f00007819 */ /* 0x000fe200000006ff */
[----:B---3--:R-:W-:-:S06]  /*14b0*/  ULEA UR4, UR5, UR4, 0x18 ;  /* 0x0000000405047291 */ /* 0x008fcc000f8ec03f */
[----:B------:R-:W-:-:S04]  /*14c0*/  IMAD.U32 R6, RZ, RZ, UR4 ;  /* 0x00000004ff067e24 */ /* 0x000fc8000f8e00ff */
[----:B------:R-:W-:-:S04]  /*14d0*/  IMAD R3, R3, 0x8, R6 ;  /* 0x0000000803037824 */ /* 0x000fc800078e0206 */
[----:B------:R3:W4:Y:S01]  /*14e0*/  SYNCS.PHASECHK.TRANS64.TRYWAIT P1, [R3+URZ], R0 ;  /* 0x00000000030075a7 */ /* 0x000722000802017f */
[----:B------:R-:W-:Y:S05]  /*14f0*/  @!P0 BRA `(.L_x_19) ;  /* 0x0000000000048947 */ /* 0x000fea0003800000 */
[----:B------:R-:W-:Y:S01]  /*1500*/  BPT.TRAP 0x1 ;  /* 0x000000040000795c */ /* 0x000fe20000300000 */
.L_x_19:
[----:B----4-:R-:W-:Y:S05]  /*1510*/  @P1 BRA `(.L_x_20) ;  /* 0x0000000000081947 */ /* 0x010fea0003800000 */
[----:B------:R-:W4:Y:S02]  /*1520*/  SYNCS.PHASECHK.TRANS64.TRYWAIT P1, [R3+URZ], R0 ;  /* 0x00000000030075a7 */ /* 0x000f24000802017f */
[----:B----4-:R-:W-:Y:S05]  /*1530*/  @!P1 BRA `(.L_x_21) ;  /* 0x0000005c00c89947 */ /* 0x010fea0003800000 */
.L_x_20:
[----:B------:R-:W-:-:S04]  /*1540*/  UISETP.LT.AND UP0, UPT, UR40, 0x1, UPT ;  /* 0x000000012800788c */ /* 0x000fc8000bf01270 */
[----:B------:R-:W-:-:S06]  /*1550*/  USEL UR4, UR40, 0x1, UP0 ;  /* 0x0000000128047887 */ /* 0x000fcc0008000000 */
[----:B---34-:R-:W-:Y:S01]  /*1560*/  IMAD.U32 R0, RZ, RZ, UR4 ;  /* 0x00000004ff007e24 */ /* 0x018fe2000f8e00ff */
[----:B------:R-:W-:Y:S05]  /*1570*/  WARPSYNC.ALL ;  /* 0x0000000000007948 */ /* 0x000fea0003800000 */
[----:B------:R-:W-:-:S04]  /*1580*/  IADD3 R0, -R0, UR40, RZ ;  /* 0x0000002800007c10 */ /* 0x000fc8000fffe1ff */
[----:B------:R-:W-:Y:S02]  /*1590*/  ISETP.GE.AND P1, PT, R0, 0x1, PT ;  /* 0x000000010000780c */ /* 0x000fe40003f26270 */
[----:B------:R-:W-:Y:S01]  /*15a0*/  R2UR UR4, R6 ;  /* 0x00000000060472ca */ /* 0x000fe200000e0000 */
[----:B------:R-:W-:Y:S01]  /*15b0*/  ULEA UR6, UR39, UR41, 0xb ;  /* 0x0000002927067291 */ /* 0x000fe2000f8e583f */
[----:B------:R-:W-:Y:S01]  /*15c0*/  WARPGROUP.ARRIVE ;  /* 0x00000000000079c5 */ /* 0x000fe20000000000 */
[----:B------:R-:W-:Y:S01]  /*15d0*/  UMOV UR9, 0x40000040 ;  /* 0x4000004000097882 */ /* 0x000fe20000000000 */
[----:B------:R-:W-:Y:S01]  /*15e0*/  UMOV UR11, 0x40000040 ;  /* 0x40000040000b7882 */ /* 0x000fe20000000000 */
[----:B------:R-:W-:-:S03]  /*15f0*/  UIADD3 UR7, UR6, 0x400, URZ ;  /* 0x0000040006077890 */ /* 0x000fc6000fffe03f */
[----:B------:R-:W-:-:S05]  /*1600*/  UMOV UR8, UR6 ;  /* 0x0000000600087c82 */ /* 0x000fca0008000000 */
[----:B------:R-:W-:-:S04]  /*1610*/  UIADD3 UR4, UR4, 0x28100, URZ ;  /* 0x0002810004047890 */ /* 0x000fc8000fffe03f */
[----:B------:R-:W-:-:S04]  /*1620*/  USHF.R.U32.HI UR4, URZ, 0x4, UR4 ;  /* 0x000000043f047899 */ /* 0x000fc80008011604 */
[----:B------:R-:W-:-:S04]  /*1630*/  ULOP3.LUT UR4, UR4, 0x3fff, URZ, 0xc0, !UPT ;  /* 0x00003fff04047892 */ /* 0x000fc8000f8ec03f */
[----:B------:R-:W-:-:S04]  /*1640*/  ULOP3.LUT UR4, UR4, 0x10000, URZ, 0xfc, !UPT ;  /* 0x0001000004047892 */ /* 0x000fc8000f8efc3f */
[----:B------:R-:W-:-:S07]  /*1650*/  ULEA UR5, UR39, UR4, 0x9 ;  /* 0x0000000427057291 */ /* 0x000fce000f8e483f */
[----:B------:R-:W-:Y:S02]  /*1660*/  UMOV UR10, UR5 ;  /* 0x00000005000a7c82 */ /* 0x000fe40008000000 */
[----:B------:R-:W-:Y:S01]  /*1670*/  IGMMA.64x64x32.S8.S8 R56, gdesc[UR8], RZ, !UPT, gsb0 ;  /* 0x01e00000083879f1 */ /* 0x000fe2000c0410ff */
[----:B------:R-:W-:Y:S01]  /*1680*/  UMOV UR8, UR7 ;  /* 0x0000000700087c82 */ /* 0x000fe20008000000 */
[----:B------:R-:W-:Y:S01]  /*1690*/  UMOV UR9, 0x40000040 ;  /* 0x4000004000097882 */ /* 0x000fe20000000000 */
[----:B------:R-:W-:Y:S01]  /*16a0*/  UIADD3 UR7, UR6, 0x402, URZ ;  /* 0x0000040206077890 */ /* 0x000fe2000fffe03f */
[----:B------:R-:W-:Y:S02]  /*16b0*/  WARPGROUP.DEPBAR.LE gsb0, 0x0 ;  /* 0x00008000000079c5 */ /* 0x000fe40000010000 */
[----:B------:R-:W-:-:S06]  /*16c0*/  WARPGROUP.ARRIVE ;  /* 0x00000000000079c5 */ /* 0x000fcc0000000000 */
[----:B------:R-:W-:Y:S01]  /*16d0*/  IGMMA.64x64x32.S8.S8 R24, gdesc[UR8], RZ, !UPT, gsb0 ;  /* 0x01e00000081879f1 */ /* 0x000fe2000c0410ff */
[----:B------:R-:W-:Y:S02]  /*16e0*/  UIADD3 UR8, UR6, 0x2, URZ ;  /* 0x0000000206087890 */ /* 0x000fe4000fffe03f */
[----:B------:R-:W-:Y:S01]  /*16f0*/  UIADD3 UR10, UR5, 0x2, URZ ;  /* 0x00000002050a7890 */ /* 0x000fe2000fffe03f */
[----:B------:R-:W-:Y:S01]  /*1700*/  UMOV UR9, 0x40000040 ;  /* 0x4000004000097882 */ /* 0x000fe20000000000 */
[----:B------:R-:W-:Y:S01]  /*1710*/  UMOV UR11, 0x40000040 ;  /* 0x40000040000b7882 */ /* 0x000fe20000000000 */
[----:B------:R-:W-:Y:S02]  /*1720*/  WARPGROUP.DEPBAR.LE gsb0, 0x0 ;  /* 0x00008000000079c5 */ /* 0x000fe40000010000 */
[----:B------:R-:W-:-:S06]  /*1730*/  WARPGROUP.ARRIVE ;  /* 0x00000000000079c5 */ /* 0x000fcc0000000000 */
[----:B------:R-:W-:Y:S01]  /*1740*/  IGMMA.64x64x32.S8.S8 R56, gdesc[UR8], R56, gsb0 ;  /* 0x01e00000083879f1 */ /* 0x000fe20008041038 */
[----:B------:R-:W-:Y:S01]  /*1750*/  UMOV UR8, UR7 ;  /* 0x0000000700087c82 */ /* 0x000fe20008000000 */
[----:B------:R-:W-:Y:S01]  /*1760*/  UMOV UR9, 0x40000040 ;  /* 0x4000004000097882 */ /* 0x000fe20000000000 */
[----:B------:R-:W-:Y:S01]  /*1770*/  UIADD3 UR7, UR6, 0x404, URZ ;  /* 0x0000040406077890 */ /* 0x000fe2000fffe03f */
[----:B------:R-:W-:Y:S02]  /*1780*/  WARPGROUP.DEPBAR.LE gsb0, 0x0 ;  /* 0x00008000000079c5 */ /* 0x000fe40000010000 */
[----:B------:R-:W-:-:S06]  /*1790*/  WARPGROUP.ARRIVE ;  /* 0x00000000000079c5 */ /* 0x000fcc0000000000 */
[----:B------:R-:W-:Y:S01]  /*17a0*/  IGMMA.64x64x32.S8.S8 R24, gdesc[UR8], R24, gsb0 ;  /* 0x01e00000081879f1 */ /* 0x000fe20008041018 */
        /* <DEDUP_REMOVED lines=9> */
[----:B------:R-:W-:Y:S02]  /*1840*/  WARPGROUP.DEPBAR.LE gsb0, 0x0 ;  /* 0x00008000000079c5 */ /* 0x000fe40000010000 */
[----:B------:R-:W-:-:S06]  /*1850*/  WARPGROUP.ARRIVE ;  /* 0x00000000000079c5 */ /* 0x000fcc0000000000 */
[----:B------:R-:W-:Y:S01]  /*1860*/  IGMMA.64x64x32.S8.S8 R24, gdesc[UR8], R24, gsb0 ;  /* 0x01e00000081879f1 */ /* 0x000fe20008041018 */
[----:B------:R-:W-:Y:S02]  /*1870*/  UIADD3 UR8, UR6, 0x6, URZ ;  /* 0x0000000606087890 */ /* 0x000fe4000fffe03f */
[----:B------:R-:W-:Y:S01]  /*1880*/  UIADD3 UR10, UR5, 0x6, URZ ;  /* 0x00000006050a7890 */ /* 0x000fe2000fffe03f */
[----:B------:R-:W-:Y:S01]  /*1890*/  UMOV UR9, 0x40000040 ;  /* 0x4000004000097882 */ /* 0x000fe20000000000 */
[----:B------:R-:W-:Y:S01]  /*18a0*/  UMOV UR11, 0x40000040 ;  /* 0x40000040000b7882 */ /* 0x000fe20000000000 */
[----:B------:R-:W-:Y:S01]  /*18b0*/  UIADD3 UR6, UR6, 0x406, URZ ;  /* 0x0000040606067890 */ /* 0x000fe2000fffe03f */
[----:B------:R-:W-:Y:S02]  /*18c0*/  WARPGROUP.DEPBAR.LE gsb0, 0x0 ;  /* 0x00008000000079c5 */ /* 0x000fe40000010000 */
[----:B------:R-:W-:-:S06]  /*18d0*/  WARPGROUP.ARRIVE ;  /* 0x00000000000079c5 */ /* 0x000fcc0000000000 */
[----:B------:R-:W-:Y:S01]  /*18e0*/  IGMMA.64x64x32.S8.S8 R56, gdesc[UR8], R56, gsb0 ;  /* 0x01e00000083879f1 */ /* 0x000fe20008041038 */
[----:B------:R-:W-:Y:S01]  /*18f0*/  UMOV UR8, UR6 ;  /* 0x0000000600087c82 */ /* 0x000fe20008000000 */
[----:B------:R-:W-:Y:S01]  /*1900*/  UMOV UR9, 0x40000040 ;  /* 0x4000004000097882 */ /* 0x000fe20000000000 */
[----:B------:R-:W-:Y:S02]  /*1910*/  WARPGROUP.DEPBAR.LE gsb0, 0x0 ;  /* 0x00008000000079c5 */ /* 0x000fe40000010000 */
[----:B------:R-:W-:-:S06]  /*1920*/  WARPGROUP.ARRIVE ;  /* 0x00000000000079c5 */ /* 0x000fcc0000000000 */
[----:B------:R-:W-:Y:S03]  /*1930*/  IGMMA.64x64x32.S8.S8 R24, gdesc[UR8], R24, gsb0 ;  /* 0x01e00000081879f1 */ /* 0x000fe60008041018 */
[----:B------:R-:W-:Y:S02]  /*1940*/  WARPGROUP.DEPBAR.LE gsb0, 0x0 ;  /* 0x00008000000079c5 */ /* 0x000fe40000010000 */
[----:B------:R-:W-:Y:S05]  /*1950*/  @!P1 BRA `(.L_x_22) ;  /* 0x0000000400849947 */ /* 0x000fea0003800000 */
[----:B------:R-:W-:Y:S02]  /*1960*/  UIADD3 UR5, UR39, 0x1, URZ ;  /* 0x0000000127057890 */ /* 0x000fe4000fffe03f */
[----:B------:R-:W-:Y:S02]  /*1970*/  IMAD.U32 R3, RZ, RZ, UR39 ;  /* 0x00000027ff037e24 */ /* 0x000fe4000f8e00ff */
[----:B------:R-:W-:-:S04]  /*1980*/  UISETP.NE.AND UP0, UPT, UR5, 0x5, UPT ;  /* 0x000000050500788c */ /* 0x000fc8000bf05270 */
[----:B------:R-:W-:Y:S02]  /*1990*/  USEL UR6, URZ, 0x1, UP0 ;  /* 0x000000013f067887 */ /* 0x000fe40008000000 */
[----:B------:R-:W-:Y:S02]  /*19a0*/  USEL UR5, UR5, URZ, UP0 ;  /* 0x0000003f05057287 */ /* 0x000fe40008000000 */
[----:B------:R-:W-:-:S06]  /*19b0*/  ULOP3.LUT UR6, UR38, UR6, URZ, 0x3c, !UPT ;  /* 0x0000000626067292 */ /* 0x000fcc000f8e3c3f */
[----:B------:R-:W-:-:S07]  /*19c0*/  IMAD.U32 R7, RZ, RZ, UR6 ;  /* 0x00000006ff077e24 */ /* 0x000fce000f8e00ff */
.L_x_29:
[----:B------:R-:W-:Y:S05]  /*19d0*/  @!P0 BRA `(.L_x_23) ;  /* 0x0000000000048947 */ /* 0x000fea0003800000 */
[----:B------:R-:W-:Y:S01]  /*19e0*/  BPT.TRAP 0x1 ;  /* 0x000000040000795c */ /* 0x000fe20000300000 */
.L_x_23:
[----:B------:R-:W3:Y:S01]  /*19f0*/  S2UR UR7, SR_CgaCtaId ;  /* 0x00000000000779c3 */ /* 0x000ee20000008800 */
[----:B------:R-:W-:Y:S01]  /*1a00*/  UMOV UR6, 0x400 ;  /* 0x0000040000067882 */ /* 0x000fe20000000000 */
[----:B01----:R-:W-:Y:S01]  /*1a10*/  IMAD.U32 R5, RZ, RZ, UR5 ;  /* 0x00000005ff057e24 */ /* 0x003fe2000f8e00ff */
[----:B------:R-:W-:Y:S01]  /*1a20*/  SHF.L.U32 R4, R7, 0x1f, RZ ;  /* 0x0000001f07047819 */ /* 0x000fe200000006ff */
[----:B---3--:R-:W-:-:S06]  /*1a30*/  ULEA UR6, UR7, UR6, 0x18 ;  /* 0x0000000607067291 */ /* 0x008fcc000f8ec03f */
[----:B------:R-:W-:-:S04]  /*1a40*/  IMAD.U32 R6, RZ, RZ, UR6 ;  /* 0x00000006ff067e24 */ /* 0x000fc8000f8e00ff */
[----:B------:R-:W-:-:S04]  /*1a50*/  IMAD R5, R5, 0x8, R6 ;  /* 0x0000000805057824 */ /* 0x000fc800078e0206 */
[----:B------:R0:W1:Y:S01]  /*1a60*/  SYNCS.PHASECHK.TRANS64.TRYWAIT P1, [R5+URZ], R4 ;  /* 0x00000004050075a7 */ /* 0x000062000802017f */
[----:B------:R-:W-:Y:S05]  /*1a70*/  @!P0 BRA `(.L_x_24) ;  /* 0x0000000000048947 */ /* 0x000fea0003800000 */
[----:B------:R-:W-:Y:S01]  /*1a80*/  BPT.TRAP 0x1 ;  /* 0x000000040000795c */ /* 0x000fe20000300000 */
.L_x_24:
[----:B-1----:R-:W-:Y:S05]  /*1a90*/  @P1 BRA `(.L_x_25) ;  /* 0x0000000000081947 */ /* 0x002fea0003800000 */
[----:B------:R-:W1:Y:S02]  /*1aa0*/  SYNCS.PHASECHK.TRANS64.TRYWAIT P1, [R5+URZ], R4 ;  /* 0x00000004050075a7 */ /* 0x000e64000802017f */
[----:B-1----:R-:W-:Y:S05]  /*1ab0*/  @!P1 BRA `(.L_x_26) ;  /* 0x00000058007c9947 */ /* 0x002fea0003800000 */
.L_x_25:
[----:B------:R-:W-:Y:S01]  /*1ac0*/  ULEA UR6, UR5, UR4, 0x9 ;  /* 0x0000000405067291 */ /* 0x000fe2000f8e483f */
[----:B------:R-:W-:Y:S01]  /*1ad0*/  WARPGROUP.ARRIVE ;  /* 0x00000000000079c5 */ /* 0x000fe20000000000 */
[----:B------:R-:W-:Y:S01]  /*1ae0*/  ULEA UR7, UR5, UR41, 0xb ;  /* 0x0000002905077291 */ /* 0x000fe2000f8e583f */
[----:B------:R-:W-:Y:S01]  /*1af0*/  UMOV UR11, 0x40000040 ;  /* 0x40000040000b7882 */ /* 0x000fe20000000000 */
[----:B------:R-:W-:Y:S02]  /*1b00*/  UMOV UR9, 0x40000040 ;  /* 0x4000004000097882 */ /* 0x000fe40000000000 */
[----:B------:R-:W-:Y:S01]  /*1b10*/  UIADD3 UR12, UR7, 0x400, URZ ;  /* 0x00000400070c7890 */ /* 0x000fe2000fffe03f */
[----:B------:R-:W-:Y:S02]  /*1b20*/  UMOV UR10, UR6 ;  /* 0x00000006000a7c82 */ /* 0x000fe40008000000 */
[----:B------:R-:W-:Y:S02]  /*1b30*/  UMOV UR8, UR7 ;  /* 0x0000000700087c82 */ /* 0x000fe40008000000 */
[----:B------:R-:W-:Y:S01]  /*1b40*/  IGMMA.64x64x32.S8.S8 R56, gdesc[UR8], R56, gsb0 ;  /* 0x01e00000083879f1 */ /* 0x000fe20008041038 */
[----:B------:R-:W-:Y:S01]  /*1b50*/  UMOV UR9, 0x40000040 ;  /* 0x4000004000097882 */ /* 0x000fe20000000000 */
[----:B------:R-:W-:Y:S01]  /*1b60*/  UMOV UR8, UR12 ;  /* 0x0000000c00087c82 */ /* 0x000fe20008000000 */
[----:B------:R-:W-:Y:S01]  /*1b70*/  UIADD3 UR12, UR7, 0x402, URZ ;  /* 0x00000402070c7890 */ /* 0x000fe2000fffe03f */
[----:B------:R-:W-:-:S02]  /*1b80*/  WARPGROUP.DEPBAR.LE gsb0, 0x0 ;  /* 0x00008000000079c5 */ /* 0x000fc40000010000 */
        /* <DEDUP_REMOVED lines=42> */
[----:B------:R-:W-:Y:S01]  /*1e30*/  BPT.TRAP 0x1 ;  /* 0x000000040000795c */ /* 0x000fe20000300000 */
.L_x_27:
[----:B------:R-:W-:-:S13]  /*1e40*/  ISETP.NE.AND P1, PT, R23, RZ, PT ;  /* 0x000000ff1700720c */ /* 0x000fda0003f25270 */
[----:B01----:R-:W-:-:S04]  /*1e50*/  @P1 IMAD R4, R3, 0x8, R6 ;  /* 0x0000000803041824 */ /* 0x003fc800078e0206 */
[----:B------:R-:W-:-:S05]  /*1e60*/  @P1 VIADD R5, R4, 0x28 ;  /* 0x0000002804051836 */ /* 0x000fca0000000000 */
[----:B------:R-:W-:-:S04]  /*1e70*/  @P1 PRMT R5, R22, 0x654, R5 ;  /* 0x0000065416051816 */ /* 0x000fc80000000005 */
[----:B------:R0:W-:Y:S01]  /*1e80*/  @P1 SYNCS.ARRIVE.TRANS64.RED.A1T0 RZ, [R5+URZ], RZ ;  /* 0x000000ff05ff19a7 */ /* 0x0001e2000810043f */
[----:B------:R-:W-:-:S13]  /*1e90*/  ISETP.GT.U32.AND P1, PT, R19, 0x1, PT ;  /* 0x000000011300780c */ /* 0x000fda0003f24070 */
[----:B0-----:R-:W-:Y:S05]  /*1ea0*/  @P1 BRA `(.L_x_28) ;  /* 0x0000000000041947 */ /* 0x001fea0003800000 */
[----:B------:R-:W-:Y:S01]  /*1eb0*/  BPT.TRAP 0x1 ;  /* 0x000000040000795c */ /* 0x000fe20000300000 */
.L_x_28:
[----:B------:R-:W-:Y:S01]  /*1ec0*/  UIADD3 UR5, UR5, 0x1, URZ ;  /* 0x0000000105057890 */ /* 0x000fe2000fffe03f */
[C---:B------:R-:W-:Y:S01]  /*1ed0*/  ISETP.GT.AND P2, PT, R0.reuse, 0x1, PT ;  /* 0x000000010000780c */ /* 0x040fe20003f44270 */
[----:B------:R-:W-:Y:S02]  /*1ee0*/  VIADD R3, R3, 0x1 ;  /* 0x0000000103037836 */ /* 0x000fe40000000000 */
[----:B------:R-:W-:Y:S01]  /*1ef0*/  UISETP.NE.AND UP0, UPT, UR5, 0x5, UPT ;  /* 0x000000050500788c */ /* 0x000fe2000bf05270 */
[----:B------:R-:W-:Y:S02]  /*1f00*/  VIADD R0, R0, 0xffffffff ;  /* 0xffffffff00007836 */ /* 0x000fe40000000000 */
[C---:B------:R-:W-:Y:S01]  /*1f10*/  ISETP.NE.AND P1, PT, R3.reuse, 0x5, PT ;  /* 0x000000050300780c */ /* 0x040fe20003f25270 */
[----:B------:R-:W-:Y:S02]  /*1f20*/  USEL UR6, URZ, 0x1, UP0 ;  /* 0x000000013f067887 */ /* 0x000fe40008000000 */
[----:B------:R-:W-:Y:S01]  /*1f30*/  USEL UR5, UR5, URZ, UP0 ;  /* 0x0000003f05057287 */ /* 0x000fe20008000000 */
[----:B------:R-:W-:-:S03]  /*1f40*/  SEL R3, R3, RZ, P1 ;  /* 0x000000ff03037207 */ /* 0x000fc60000800000 */
[----:B------:R-:W-:Y:S01]  /*1f50*/  LOP3.LUT R7, R7, UR6, RZ, 0x3c, !PT ;  /* 0x0000000607077c12 */ /* 0x000fe2000f8e3cff */
[----:B------:R-:W-:Y:S07]  /*1f60*/  @P2 BRA `(.L_x_29) ;  /* 0xfffffff800982947 */ /* 0x000fee000383ffff */
.L_x_22:
[----:B------:R-:W3:Y:S02]  /*1f70*/  LDC R0, c[0x0][0x28c] ;  /* 0x0000a300ff007b82 */ /* 0x000ee40000000800 */
[----:B---3--:R-:W-:-:S13]  /*1f80*/  ISETP.GE.AND P1, PT, R0, 0x1, PT ;  /* 0x000000010000780c */ /* 0x008fda0003f26270 */
[----:B------:R-:W-:Y:S05]  /*1f90*/  @!P1 BRA `(.L_x_30) ;  /* 0x0000000000509947 */ /* 0x000fea0003800000 */
[----:B------:R-:W-:Y:S05]  /*1fa0*/  @!P0 BRA `(.L_x_31) ;  /* 0x0000000000048947 */ /* 0x000fea0003800000 */
[----:B------:R-:W-:Y:S01]  /*1fb0*/  BPT.TRAP 0x1 ;  /* 0x000000040000795c */ /* 0x000fe20000300000 */
.L_x_31:
[----:B------:R-:W-:Y:S01]  /*1fc0*/  ISETP.NE.AND P0, PT, R23, RZ, PT ;  /* 0x000000ff1700720c */ /* 0x000fe20003f05270 */
[----:B------:R-:W-:Y:S01]  /*1fd0*/  BSSY B0, `(.L_x_32) ;  /* 0x000000e000007945 */ /* 0x000fe20003800000 */
[----:B------:R-:W-:-:S11]  /*1fe0*/  ISETP.GT.U32.AND P1, PT, R19, 0x1, PT ;  /* 0x000000011300780c */ /* 0x000fd60003f24070 */
[----:B------:R-:W-:Y:S05]  /*1ff0*/  @!P0 BRA `(.L_x_33) ;  /* 0x00000000002c8947 */ /* 0x000fea0003800000 */
[----:B------:R-:W-:-:S04]  /*2000*/  UISETP.LT.AND UP0, UPT, UR40, 0x1, UPT ;  /* 0x000000012800788c */ /* 0x000fc8000bf01270 */
[----:B------:R-:W-:-:S04]  /*2010*/  USEL UR6, UR40, 0x1, UP0 ;  /* 0x0000000128067887 */ /* 0x000fc80008000000 */
[----:B------:R-:W-:-:S04]  /*2020*/  UIADD3 UR6, UR39, UR40, -UR6 ;  /* 0x0000002827067290 */ /* 0x000fc8000fffe806 */
[----:B------:R-:W-:-:S04]  /*2030*/  UIMAD.WIDE.U32 UR4, UR6, -0x33333333, URZ ;  /* 0xcccccccd060478a5 */ /* 0x000fc8000f8e003f */
[----:B------:R-:W-:-:S04]  /*2040*/  USHF.R.U32.HI UR4, URZ, 0x2, UR5 ;  /* 0x000000023f047899 */ /* 0x000fc80008011605 */
[----:B------:R-:W-:-:S06]  /*2050*/  UIMAD UR6, UR4, -0x5, UR6 ;  /* 0xfffffffb040678a4 */ /* 0x000fcc000f8e0206 */
[----:B------:R-:W-:-:S04]  /*2060*/  IMAD.U32 R3, RZ, RZ, UR6 ;  /* 0x00000006ff037e24 */ /* 0x000fc8000f8e00ff */
[----:B------:R-:W-:-:S04]  /*2070*/  IMAD R0, R3, 0x8, R6 ;  /* 0x0000000803007824 */ /* 0x000fc800078e0206 */
[----:B------:R-:W-:-:S05]  /*2080*/  VIADD R3, R0, 0x28 ;  /* 0x0000002800037836 */ /* 0x000fca0000000000 */
[----:B------:R-:W-:-:S04]  /*2090*/  PRMT R3, R22, 0x654, R3 ;  /* 0x0000065416037816 */ /* 0x000fc80000000003 */
[----:B------:R3:W-:Y:S03]  /*20a0*/  SYNCS.ARRIVE.TRANS64.RED.A1T0 RZ, [R3+URZ], RZ ;  /* 0x000000ff03ff79a7 */ /* 0x0007e6000810043f */
.L_x_33:
[----:B------:R-:W-:Y:S05]  /*20b0*/  BSYNC B0 ;  /* 0x0000000000007941 */ /* 0x000fea0003800000 */
.L_x_32:
[----:B------:R-:W-:Y:S05]  /*20c0*/  @P1 BRA `(.L_x_30) ;  /* 0x0000000000041947 */ /* 0x000fea0003800000 */
[----:B------:R-:W-:Y:S01]  /*20d0*/  BPT.TRAP 0x1 ;  /* 0x000000040000795c */ /* 0x000fe20000300000 */
.L_x_30:
[----:B------:R-:W4:Y:S01]  /*20e0*/  LDC R6, c[0x0][0x288] ;  /* 0x0000a200ff067b82 */ /* 0x000f220000000800 */
[----:B------:R-:W-:Y:S01]  /*20f0*/  IMAD.SHL.U32 R93, R93, 0x40, RZ ;  /* 0x000000405d5d7824 */ /* 0x000fe200078e00ff */
[----:B------:R-:W-:Y:S01]  /*2100*/  UIADD3 UR39, UR40, UR39, URZ ;  /* 0x0000002728277290 */ /* 0x000fe2000fffe03f */
[--C-:B------:R-:W-:Y:S01]  /*2110*/  SHF.R.U32.HI R0, RZ, 0x2, R18.reuse ;  /* 0x00000002ff007819 */ /* 0x100fe20000011612 */
[----:B------:R-:W-:Y:S01]  /*2120*/  IMAD.SHL.U32 R9, R92, 0x100, RZ ;  /* 0x000001005c097824 */ /* 0x000fe200078e00ff */
[C---:B01----:R-:W-:Y:S01]  /*2130*/  LOP3.LUT R4, R18.reuse, 0x60, RZ, 0xc0, !PT ;  /* 0x0000006012047812 */ /* 0x043fe200078ec0ff */
[----:B------:R-:W-:Y:S01]  /*2140*/  UISETP.GT.U32.AND UP0, UPT, UR39, 0x4, UPT ;  /* 0x000000042700788c */ /* 0x000fe2000bf04070 */
[----:B------:R-:W-:Y:S01]  /*2150*/  SHF.R.U32.HI R5, RZ, 0x7, R18 ;  /* 0x00000007ff057819 */ /* 0x000fe20000011612 */
[----:B------:R-:W-:Y:S01]  /*2160*/  IMAD.SHL.U32 R14, R18, 0x2, RZ ;  /* 0x00000002120e7824 */ /* 0x000fe200078e00ff */
[----:B---3--:R-:W-:Y:S01]  /*2170*/  LOP3.LUT R3, R0, 0x7, RZ, 0xc0, !PT ;  /* 0x0000000700037812 */ /* 0x008fe200078ec0ff */
[----:B------:R-:W-:Y:S01]  /*2180*/  ULDC UR7, c[0x0][0x284] ;  /* 0x0000a10000077ab9 */ /* 0x000fe20000000800 */
[----:B------:R-:W-:Y:S01]  /*2190*/  SHF.R.U32.HI R8, RZ, 0x1, R4 ;  /* 0x00000001ff087819 */ /* 0x000fe20000011604 */
[----:B------:R-:W-:Y:S01]  /*21a0*/  UISETP.LT.U32.AND UP0, UPT, UR40, 0x5, UP0 ;  /* 0x000000052800788c */ /* 0x000fe20008701070 */
[----:B------:R-:W-:Y:S01]  /*21b0*/  LOP3.LUT R0, R5, 0x1, RZ, 0xc0, !PT ;  /* 0x0000000105007812 */ /* 0x000fe200078ec0ff */
[----:B------:R-:W-:Y:S01]  /*21c0*/  UISETP.GE.U32.AND UP1, UPT, UR40, 0x5, UPT ;  /* 0x000000052800788c */ /* 0x000fe2000bf26070 */
[----:B------:R-:W-:Y:S01]  /*21d0*/  IADD3 R5, RZ, -R8, -R3 ;  /* 0x80000008ff057210 */ /* 0x000fe20007ffe803 */
[----:B------:R-:W-:Y:S01]  /*21e0*/  ULDC.64 UR8, c[0x0][0x5d0] ;  /* 0x0001740000087ab9 */ /* 0x000fe20000000a00 */
[----:B------:R-:W-:Y:S01]  /*21f0*/  SHF.R.S32.HI R96, RZ, 0x1f, R88 ;  /* 0x0000001fff607819 */ /* 0x000fe20000011458 */
[----:B------:R-:W-:Y:S01]  /*2200*/  IMAD.SHL.U32 R10, R0, 0x40, RZ ;  /* 0x00000040000a7824 */ /* 0x000fe200078e00ff */
[----:B------:R-:W-:Y:S01]  /*2210*/  LOP3.LUT R4, R18, 0x3, RZ, 0xc0, !PT ;  /* 0x0000000312047812 */ /* 0x000fe200078ec0ff */
[----:B------:R-:W-:Y:S01]  /*2220*/  UIMAD.WIDE.U32 UR4, UR39, -0x33333333, URZ ;  /* 0xcccccccd270478a5 */ /* 0x000fe2000f8e003f */
[C---:B------:R-:W-:Y:S01]  /*2230*/  LOP3.LUT R14, R93.reuse, 0x6, R14, 0xf8, !PT ;  /* 0x000000065d0e7812 */ /* 0x040fe200078ef80e */
[----:B------:R-:W-:Y:S01]  /*2240*/  USEL UR6, URZ, 0x1, !UP0 ;  /* 0x000000013f067887 */ /* 0x000fe2000c000000 */
[----:B------:R-:W-:Y:S01]  /*2250*/  IMAD R102, R0, -0x40, R5 ;  /* 0xffffffc000667824 */ /* 0x000fe200078e0205 */
[----:B----4-:R-:W-:Y:S01]  /*2260*/  ISETP.GE.AND P0, PT, R93, R6, PT ;  /* 0x000000065d00720c */ /* 0x010fe20003f06270 */
[----:B------:R-:W-:Y:S01]  /*2270*/  IMAD R7, R96, UR8, RZ ;  /* 0x0000000860077c24 */ /* 0x000fe2000f8e02ff */
[----:B------:R-:W-:Y:S01]  /*2280*/  SHF.R.S32.HI R15, RZ, 0x1f, R14 ;  /* 0x0000001fff0f7819 */ /* 0x000fe2000001140e */
[----:B------:R-:W-:Y:S01]  /*2290*/  IMAD R0, R4, -0x2, R6 ;  /* 0xfffffffe04007824 */ /* 0x000fe200078e0206 */
[C---:B------:R-:W-:Y:S01]  /*22a0*/  ISETP.GE.OR P0, PT, R9.reuse, UR7, P0 ;  /* 0x0000000709007c0c */ /* 0x040fe20008706670 */
[----:B------:R-:W-:Y:S01]  /*22b0*/  IMAD.WIDE R4, R92, 0x100, RZ ;  /* 0x000001005c047825 */ /* 0x000fe200078e02ff */
[----:B------:R-:W-:Y:S01]  /*22c0*/  USHF.R.U32.HI UR4, URZ, 0x2, UR5 ;  /* 0x000000023f047899 */ /* 0x000fe20008011605 */
[----:B------:R-:W-:Y:S01]  /*22d0*/  LOP3.LUT R3, R10, 0x40, R3, 0xe2, !PT ;  /* 0x000000400a037812 */ /* 0x000fe200078ee203 */
[----:B------:R-:W-:Y:S01]  /*22e0*/  ULOP3.LUT UR38, UR38, UR6, URZ, 0x3c, !UPT ;  /* 0x0000000626267292 */ /* 0x000fe2000f8e3c3f */
[C---:B------:R-:W-:Y:S01]  /*22f0*/  IMAD R11, R88.reuse, UR9, R7 ;  /* 0x00000009580b7c24 */ /* 0x040fe2000f8e0207 */
[----:B------:R-:W-:Y:S01]  /*2300*/  UIMAD UR39, UR4, -0x5, UR39 ;  /* 0xfffffffb042778a4 */ /* 0x000fe2000f8e0227 */
[----:B------:R-:W-:Y:S01]  /*2310*/  IMAD.WIDE.U32 R6, R88, UR8, R14 ;  /* 0x0000000858067c25 */ /* 0x000fe2000f8e000e */
[----:B------:R-:W-:Y:S01]  /*2320*/  @UP1 ULOP3.LUT UR38, UR38, 0x1, UR4, 0x78, !UPT ;  /* 0x0000000126261892 */ /* 0x000fe2000f8e7804 */
[----:B------:R-:W-:-:S02]  /*2330*/  IADD3 R102, -R9, UR7, R102 ;  /* 0x0000000709667c10 */ /* 0x000fc4000fffe166 */
[----:B------:R-:W-:Y:S01]  /*2340*/  LOP3.LUT R107, R4, R3, R8, 0xfe, !PT ;  /* 0x00000003046b7212 */ /* 0x000fe200078efe08 */
[----:B------:R-:W-:Y:S02]  /*2350*/  IMAD.IADD R3, R0, 0x1, -R93 ;  /* 0x0000000100037824 */ /* 0x000fe400078e0a5d */
[----:B------:R-:W-:Y:S02]  /*2360*/  IMAD.IADD R7, R7, 0x1, R11 ;  /* 0x0000000107077824 */ /* 0x000fe400078e020b */
[----:B------:R-:W-:Y:S01]  /*2370*/  IMAD.MOV.U32 R0, RZ, RZ, -0x1 ;  /* 0xffffffffff007424 */ /* 0x000fe200078e00ff */
[----:B------:R-:W-:Y:S06]  /*2380*/  @P0 BRA `(.L_x_34) ;  /* 0x0000003000f40947 */ /* 0x000fec0003800000 */
[----:B------:R-:W0:Y:S01]  /*2390*/  LDC.64 R20, c[0x0][0x5c8] ;  /* 0x00017200ff147b82 */ /* 0x000e220000000a00 */
[----:B------:R-:W-:Y:S01]  /*23a0*/  ULDC.64 UR4, c[0x0][0x5c0] ;  /* 0x0001700000047ab9 */ /* 0x000fe20000000a00 */
[----:B------:R-:W-:Y:S01]  /*23b0*/  BSSY B0, `(.L_x_34) ;  /* 0x000033a000007945 */ /* 0x000fe20003800000 */
[-C--:B0-----:R-:W-:Y:S01]  /*23c0*/  IMAD R8, R5, R20.reuse, RZ ;  /* 0x0000001405087224 */ /* 0x081fe200078e02ff */
[----:B------:R-:W-:Y:S01]  /*23d0*/  SHF.L.U64.HI R13, R20, 0x7, R21 ;  /* 0x00000007140d7819 */ /* 0x000fe20000010215 */
[----:B------:R-:W-:-:S04]  /*23e0*/  IMAD.WIDE.U32 R6, R107, R20, R6 ;  /* 0x000000146b067225 */ /* 0x000fc800078e0006 */
[----:B------:R-:W-:Y:S01]  /*23f0*/  IMAD R9, R107, R21, R8 ;  /* 0x000000156b097224 */ /* 0x000fe200078e0208 */
[----:B------:R-:W-:Y:S01]  /*2400*/  IADD3 R94, P0, R6, UR4, RZ ;  /* 0x00000004065e7c10 */ /* 0x000fe2000ff1e0ff */
[C---:B------:R-:W-:Y:S02]  /*2410*/  IMAD.SHL.U32 R11, R20.reuse, 0x80, RZ ;  /* 0x00000080140b7824 */ /* 0x040fe400078e00ff */
[----:B------:R-:W-:Y:S01]  /*2420*/  IMAD.IADD R9, R7, 0x1, R9 ;  /* 0x0000000107097824 */ /* 0x000fe200078e0209 */
[-C--:B------:R-:W-:Y:S02]  /*2430*/  LEA R6, P1, R20, R94.reuse, 0x3 ;  /* 0x0000005e14067211 */ /* 0x080fe400078218ff */
[----:B------:R-:W-:Y:S02]  /*2440*/  IADD3 R8, P2, R11, R94, RZ ;  /* 0x0000005e0b087210 */ /* 0x000fe40007f5e0ff */
[----:B------:R-:W-:Y:S02]  /*2450*/  IADD3.X R95, R9, UR5, RZ, P0, !PT ;  /* 0x00000005095f7c10 */ /* 0x000fe400087fe4ff */
[----:B-----5:R-:W-:-:S02]  /*2460*/  ISETP.NE.AND P0, PT, R90, RZ, PT ;  /* 0x000000ff5a00720c */ /* 0x020fc40003f05270 */
[----:B------:R-:W-:Y:S01]  /*2470*/  LEA.HI.X R7, R20, R95, R21, 0x3, P1 ;  /* 0x0000005f14077211 */ /* 0x000fe200008f1c15 */
[----:B------:R-:W-:Y:S01]  /*2480*/  IMAD.X R9, R13, 0x1, R95, P2 ;  /* 0x000000010d097824 */ /* 0x000fe200010e065f */
[----:B------:R-:W-:-:S05]  /*2490*/  IADD3 R10, P1, R11, R6, RZ ;  /* 0x000000060b0a7210 */ /* 0x000fca0007f3e0ff */
[----:B------:R-:W-:-:S04]  /*24a0*/  IMAD.X R11, R13, 0x1, R7, P1 ;  /* 0x000000010d0b7824 */ /* 0x000fc800008e0607 */
[----:B------:R-:W-:Y:S05]  /*24b0*/  @!P0 BRA `(.L_x_35) ;  /* 0x0000002400948947 */ /* 0x000fea0003800000 */
[----:B------:R-:W0:Y:S01]  /*24c0*/  LDC.64 R92, c[0x0][0x5b0] ;  /* 0x00016c00ff5c7b82 */ /* 0x000e220000000a00 */
[----:B------:R-:W-:Y:S01]  /*24d0*/  ULDC.64 UR4, c[0x0][0x5b8] ;  /* 0x00016e0000047ab9 */ /* 0x000fe20000000a00 */
[----:B------:R-:W-:Y:S01]  /*24e0*/  ISETP.GE.AND P0, PT, R102, 0x1, PT ;  /* 0x000000016600780c */ /* 0x000fe20003f06270 */
[----:B------:R-:W-:Y:S01]  /*24f0*/  IMAD R21, R96, UR4, RZ ;  /* 0x0000000460157c24 */ /* 0x000fe2000f8e02ff */
[----:B------:R-:W-:Y:S01]  /*2500*/  BSSY B1, `(.L_x_36) ;  /* 0x0000010000017945 */ /* 0x000fe20003800000 */
[C---:B------:R-:W-:Y:S01]  /*2510*/  IMAD.WIDE.U32 R14, R88.reuse, UR4, R14 ;  /* 0x00000004580e7c25 */ /* 0x040fe2000f8e000e */
[----:B------:R-:W-:Y:S02]  /*2520*/  ISETP.LT.OR P3, PT, R3, 0x1, !P0 ;  /* 0x000000010300780c */ /* 0x000fe40004761670 */
[----:B------:R-:W1:Y:S01]  /*2530*/  LDC.64 R12, c[0x0][0x5a8] ;  /* 0x00016a00ff0c7b82 */ /* 0x000e620000000a00 */
[----:B------:R-:W-:Y:S02]  /*2540*/  IMAD R21, R88, UR5, R21 ;  /* 0x0000000558157c24 */ /* 0x000fe4000f8e0215 */
[----:B------:R-:W-:-:S02]  /*2550*/  IMAD.MOV.U32 R20, RZ, RZ, R14 ;  /* 0x000000ffff147224 */ /* 0x000fc400078e000e */
[----:B------:R-:W-:Y:S02]  /*2560*/  IMAD.IADD R21, R15, 0x1, R21 ;  /* 0x000000010f157824 */ /* 0x000fe400078e0215 */
[-C--:B0-----:R-:W-:Y:S01]  /*2570*/  IMAD R88, R5, R92.reuse, RZ ;  /* 0x0000005c05587224 */ /* 0x081fe200078e02ff */
[----:B------:R-:W-:Y:S01]  /*2580*/  SHF.L.U64.HI R99, R92, 0x3, R93 ;  /* 0x000000035c637819 */ /* 0x000fe2000001025d */
[----:B------:R-:W-:-:S04]  /*2590*/  IMAD.WIDE.U32 R96, R107, R92, R20 ;  /* 0x0000005c6b607225 */ /* 0x000fc800078e0014 */
[----:B------:R-:W-:Y:S01]  /*25a0*/  IMAD R105, R107, R93, R88 ;  /* 0x0000005d6b697224 */ /* 0x000fe200078e0258 */
[----:B-1----:R-:W-:Y:S01]  /*25b0*/  IADD3 R96, P1, R96, R12, RZ ;  /* 0x0000000c60607210 */ /* 0x002fe20007f3e0ff */
[----:B------:R-:W-:-:S03]  /*25c0*/  IMAD.SHL.U32 R98, R92, 0x8, RZ ;  /* 0x000000085c627824 */ /* 0x000fc600078e00ff */
[----:B------:R-:W-:Y:S01]  /*25d0*/  IADD3.X R97, R13, R97, R105, P1, !PT ;  /* 0x000000610d617210 */ /* 0x000fe20000ffe469 */
[----:B------:R-:W-:Y:S08]  /*25e0*/  @P3 BRA `(.L_x_37) ;  /* 0x0000000000043947 */ /* 0x000ff00003800000 */
[----:B--2---:R0:W5:Y:S02]  /*25f0*/  LDG.E.U8 R91, desc[UR36][R96.64] ;  /* 0x00000024605b7981 */ /* 0x004164000c1e1100 */
.L_x_37:
[----:B------:R-:W-:Y:S05]  /*2600*/  BSYNC B1 ;  /* 0x0000000000017941 */ /* 0x000fea0003800000 */
.L_x_36:
[----:B-----5:R-:W-:Y:S01]  /*2610*/  LOP3.LUT R88, R91, 0xffff, RZ, 0xc0, !PT ;  /* 0x0000ffff5b587812 */ /* 0x020fe200078ec0ff */
[----:B------:R-:W-:Y:S01]  /*2620*/  IMAD.WIDE.U32 R100, R107, R92, R98 ;  /* 0x0000005c6b647225 */ /* 0x000fe200078e0062 */
[----:B------:R-:W-:Y:S01]  /*2630*/  ISETP.LT.OR P4, PT, R3, 0x2, !P0 ;  /* 0x000000020300780c */ /* 0x000fe20004781670 */
[----:B------:R-:W-:Y:S01]  /*2640*/  BSSY B1, `(.L_x_38) ;  /* 0x000000e000017945 */ /* 0x000fe20003800000 */
[----:B------:R-:W-:Y:S01]  /*2650*/  PRMT R103, R88, 0x8880, RZ ;  /* 0x0000888058677816 */ /* 0x000fe200000000ff */
[----:B------:R-:W-:Y:S01]  /*2660*/  IMAD.IADD R101, R105, 0x1, R101 ;  /* 0x0000000169657824 */ /* 0x000fe200078e0265 */
[----:B------:R-:W-:Y:S02]  /*2670*/  IADD3 R100, P2, P5, R14, R12, R100 ;  /* 0x0000000c0e647210 */ /* 0x000fe40007d5e064 */
[----:B------:R-:W-:Y:S01]  /*2680*/  ISETP.GE.AND P1, PT, R102, 0x9, PT ;  /* 0x000000096600780c */ /* 0x000fe20003f26270 */
[----:B------:R-:W-:Y:S01]  /*2690*/  IMAD R88, R103, R90, RZ ;  /* 0x0000005a67587224 */ /* 0x000fe200078e02ff */
[----:B------:R-:W-:-:S02]  /*26a0*/  IADD3.X R101, R21, R13, R101, P2, P5 ;  /* 0x0000000d15657210 */ /* 0x000fc400017ea465 */
[----:B------:R-:W-:Y:S01]  /*26b0*/  ISETP.LT.OR P2, PT, R3, 0x1, !P1 ;  /* 0x000000010300780c */ /* 0x000fe20004f41670 */
[----:B------:R-:W-:-:S05]  /*26c0*/  @!P3 IMAD R103, R56, R89, R88 ;  /* 0x000000593867b224 */ /* 0x000fca00078e0258 */
[----:B------:R1:W-:Y:S01]  /*26d0*/  @!P3 STG.E.U8 desc[UR36][R94.64], R103 ;  /* 0x000000675e00b986 */ /* 0x0003e2000c101124 */
[----:B------:R-:W-:Y:S06]  /*26e0*/  @P4 BRA `(.L_x_39) ;  /* 0x00000000000c4947 */ /* 0x000fec0003800000 */
[----:B--2---:R-:W1:Y:S02]  /*26f0*/  LDG.E.U8 R91, desc[UR36][R96.64+0x1] ;  /* 0x00000124605b7981 */ /* 0x004e64000c1e1100 */
[----:B-1----:R-:W-:-:S05]  /*2700*/  PRMT R103, R91, 0x8880, RZ ;  /* 0x000088805b677816 */ /* 0x002fca00000000ff */
[----:B------:R-:W-:-:S07]  /*2710*/  IMAD R88, R103, R90, RZ ;  /* 0x0000005a67587224 */ /* 0x000fce00078e02ff */
.L_x_39:
[----:B------:R-:W-:Y:S05]  /*2720*/  BSYNC B1 ;  /* 0x0000000000017941 */ /* 0x000fea0003800000 */
.L_x_38:
[----:B------:R-:W-:Y:S01]  /*2730*/  @!P4 IMAD R57, R57, R89, R88 ;  /* 0x000000593939c224 */ /* 0x000fe200078e0258 */
[----:B------:R-:W-:Y:S04]  /*2740*/  BSSY B1, `(.L_x_40) ;  /* 0x0000006000017945 */ /* 0x000fe80003800000 */
[----:B------:R3:W-:Y:S01]  /*2750*/  @!P4 STG.E.U8 desc[UR36][R94.64+0x1], R57 ;  /* 0x000001395e00c986 */ /* 0x0007e2000c101124 */
[----:B------:R-:W-:Y:S05]  /*2760*/  @P2 BRA `(.L_x_41) ;  /* 0x00000000000c2947 */ /* 0x000fea0003800000 */
[----:B--2---:R-:W3:Y:S02]  /*2770*/  LDG.E.U8 R91, desc[UR36][R100.64] ;  /* 0x00000024645b7981 */ /* 0x004ee4000c1e1100 */
[----:B---3--:R-:W-:-:S05]  /*2780*/  PRMT R57, R91, 0x8880, RZ ;  /* 0x000088805b397816 */ /* 0x008fca00000000ff */
[----:B------:R-:W-:-:S07]  /*2790*/  IMAD R88, R57, R90, RZ ;  /* 0x0000005a39587224 */ /* 0x000fce00078e02ff */
.L_x_41:
[----:B------:R-:W-:Y:S05]  /*27a0*/  BSYNC B1 ;  /* 0x0000000000017941 */ /* 0x000fea0003800000 */
.L_x_40:
[C---:B------:R-:W-:Y:S01]  /*27b0*/  ISETP.LT.OR P4, PT, R3.reuse, 0x2, !P1 ;  /* 0x000000020300780c */ /* 0x040fe20004f81670 */
[----:B---3--:R-:W-:Y:S01]  /*27c0*/  @!P2 IMAD R57, R58, R89, R88 ;  /* 0x000000593a39a224 */ /* 0x008fe200078e0258 */
[----:B------:R-:W-:Y:S01]  /*27d0*/  BSSY B1, `(.L_x_42) ;  /* 0x0000009000017945 */ /* 0x000fe20003800000 */
[C---:B------:R-:W-:Y:S02]  /*27e0*/  ISETP.LT.OR P3, PT, R3.reuse, 0x9, !P0 ;  /* 0x000000090300780c */ /* 0x040fe40004761670 */
[C---:B------:R-:W-:Y:S01]  /*27f0*/  ISETP.LT.OR P5, PT, R3.reuse, 0xa, !P0 ;  /* 0x0000000a0300780c */ /* 0x040fe200047a1670 */
[----:B------:R3:W-:Y:S01]  /*2800*/  @!P2 STG.E.U8 desc[UR36][R6.64], R57 ;  /* 0x000000390600a986 */ /* 0x0007e2000c101124 */
[----:B------:R-:W-:-:S06]  /*2810*/  ISETP.LT.OR P2, PT, R3, 0x9, !P1 ;  /* 0x000000090300780c */ /* 0x000fcc0004f41670 */
[----:B------:R-:W-:Y:S07]  /*2820*/  @P4 BRA `(.L_x_43) ;  /* 0x00000000000c4947 */ /* 0x000fee0003800000 */
[----:B--2---:R-:W3:Y:S02]  /*2830*/  LDG.E.U8 R91, desc[UR36][R100.64+0x1] ;  /* 0x00000124645b7981 */ /* 0x004ee4000c1e1100 */
[----:B---3--:R-:W-:-:S05]  /*2840*/  PRMT R57, R91, 0x8880, RZ ;  /* 0x000088805b397816 */ /* 0x008fca00000000ff */
[----:B------:R-:W-:-:S07]  /*2850*/  IMAD R88, R57, R90, RZ ;  /* 0x0000005a39587224 */ /* 0x000fce00078e02ff */
.L_x_43:
[----:B------:R-:W-:Y:S05]  /*2860*/  BSYNC B1 ;  /* 0x0000000000017941 */ /* 0x000fea0003800000 */
.L_x_42:
[----:B------:R-:W-:Y:S01]  /*2870*/  @!P4 IMAD R59, R59, R89, R88 ;  /* 0x000000593b3bc224 */ /* 0x000fe200078e0258 */
[----:B------:R-:W-:Y:S04]  /*2880*/  BSSY B1, `(.L_x_44) ;  /* 0x0000006000017945 */ /* 0x000fe80003800000 */
[----:B------:R4:W-:Y:S01]  /*2890*/  @!P4 STG.E.U8 desc[UR36][R6.64+0x1], R59 ;  /* 0x0000013b0600c986 */ /* 0x0009e2000c101124 */
[----:B------:R-:W-:Y:S05]  /*28a0*/  @P3 BRA `(.L_x_45) ;  /* 0x00000000000c3947 */ /* 0x000fea0003800000 */
[----:B--2---:R-:W3:Y:S02]  /*28b0*/  LDG.E.U8 R91, desc[UR36][R96.64+0x8] ;  /* 0x00000824605b7981 */ /* 0x004ee4000c1e1100 */
[----:B---3--:R-:W-:-:S05]  /*28c0*/  PRMT R57, R91, 0x8880, RZ ;  /* 0x000088805b397816 */ /* 0x008fca00000000ff */
[----:B------:R-:W-:-:S07]  /*28d0*/  IMAD R88, R57, R90, RZ ;  /* 0x0000005a39587224 */ /* 0x000fce00078e02ff */
.L_x_45:
[----:B------:R-:W-:Y:S05]  /*28e0*/  BSYNC B1 ;  /* 0x0000000000017941 */ /* 0x000fea0003800000 */
.L_x_44:
[----:B---3--:R-:W-:Y:S01]  /*28f0*/  @!P3 IMAD R57, R60, R89, R88 ;  /* 0x000000593c39b224 */ /* 0x008fe200078e0258 */
[----:B------:R-:W-:Y:S04]  /*2900*/  BSSY B1, `(.L_x_46) ;  /* 0x0000006000017945 */ /* 0x000fe80003800000 */
[----:B------:R3:W-:Y:S01]  /*2910*/  @!P3 STG.E.U8 desc[UR36][R94.64+0x8], R57 ;  /* 0x000008395e00b986 */ /* 0x0007e2000c101124 */
[----:B------:R-:W-:Y:S05]  /*2920*/  @P5 BRA `(.L_x_47) ;  /* 0x00000000000c5947 */ /* 0x000fea0003800000 */
[----:B--2---:R-:W3:Y:S02]  /*2930*/  LDG.E.U8 R91, desc[UR36][R96.64+0x9] ;  /* 0x00000924605b7981 */ /* 0x004ee4000c1e1100 */
[----:B---3--:R-:W-:-:S05]  /*2940*/  PRMT R57, R91, 0x8880, RZ ;  /* 0x000088805b397816 */ /* 0x008fca00000000ff */
[----:B------:R-:W-:-:S07]  /*2950*/  IMAD R88, R57, R90, RZ ;  /* 0x0000005a39587224 */ /* 0x000fce00078e02ff */
.L_x_47:
[----:B------:R-:W-:Y:S05]  /*2960*/  BSYNC B1 ;  /* 0x0000000000017941 */ /* 0x000fea0003800000 */
.L_x_46:
[----:B------:R-:W-:Y:S01]  /*2970*/  @!P5 IMAD R61, R61, R89, R88 ;  /* 0x000000593d3dd224 */ /* 0x000fe200078e0258 */
[----:B------:R-:W-:Y:S04]  /*2980*/  BSSY B1, `(.L_x_48) ;  /* 0x0000006000017945 */ /* 0x000fe80003800000 */
[----:B------:R0:W-:Y:S01]  /*2990*/  @!P5 STG.E.U8 desc[UR36][R94.64+0x9], R61 ;  /* 0x0000093d5e00d986 */ /* 0x0001e2000c101124 */
[----:B------:R-:W-:Y:S05]  /*29a0*/  @P2 BRA `(.L_x_49) ;  /* 0x00000000000c2947 */ /* 0x000fea0003800000 */
[----:B--2---:R-:W3:Y:S02]  /*29b0*/  LDG.E.U8 R91, desc[UR36][R100.64+0x8] ;  /* 0x00000824645b7981 */ /* 0x004ee4000c1e1100 */
[----:B---3--:R-:W-:-:S05]  /*29c0*/  PRMT R57, R91, 0x8880, RZ ;  /* 0x000088805b397816 */ /* 0x008fca00000000ff */
[----:B------:R-:W-:-:S07]  /*29d0*/  IMAD R88, R57, R90, RZ ;  /* 0x0000005a39587224 */ /* 0x000fce00078e02ff */
.L_x_49:
[----:B------:R-:W-:Y:S05]  /*29e0*/  BSYNC B1 ;  /* 0x0000000000017941 */ /* 0x000fea0003800000 */
.L_x_48:
        /* <DEDUP_REMOVED lines=11> */
.L_x_51:
[----:B------:R-:W-:Y:S05]  /*2aa0*/  BSYNC B1 ;  /* 0x0000000000017941 */ /* 0x000fea0003800000 */
.L_x_50:
[----:B------:R-:W-:Y:S01]  /*2ab0*/  @!P4 IMAD R63, R63, R89, R88 ;  /* 0x000000593f3fc224 */ /* 0x000fe200078e0258 */
[----:B------:R-:W-:Y:S04]  /*2ac0*/  BSSY B1, `(.L_x_52) ;  /* 0x0000006000017945 */ /* 0x000fe80003800000 */
[----:B------:R0:W-:Y:S01]  /*2ad0*/  @!P4 STG.E.U8 desc[UR36][R6.64+0x9], R63 ;  /* 0x0000093f0600c986 */ /* 0x0001e2000c101124 */
[----:B------:R-:W-:Y:S05]  /*2ae0*/  @P3 BRA `(.L_x_53) ;  /* 0x00000000000c3947 */ /* 0x000fea0003800000 */
[----:B--2---:R-:W3:Y:S02]  /*2af0*/  LDG.E.U8 R91, desc[UR36][R96.64+0x10] ;  /* 0x00001024605b7981 */ /* 0x004ee4000c1e1100 */
[----:B---3--:R-:W-:-:S05]  /*2b00*/  PRMT R57, R91, 0x8880, RZ ;  /* 0x000088805b397816 */ /* 0x008fca00000000ff */
[----:B------:R-:W-:-:S07]  /*2b10*/  IMAD R88, R57, R90, RZ ;  /* 0x0000005a39587224 */ /* 0x000fce00078e02ff */
.L_x_53:
[----:B------:R-:W-:Y:S05]  /*2b20*/  BSYNC B1 ;  /* 0x0000000000017941 */ /* 0x000fea0003800000 */
.L_x_52:
[----:B---3--:R-:W-:Y:S01]  /*2b30*/  @!P3 IMAD R57, R64, R89, R88 ;  /* 0x000000594039b224 */ /* 0x008fe200078e0258 */
[----:B------:R-:W-:Y:S04]  /*2b40*/  BSSY B1, `(.L_x_54) ;  /* 0x0000006000017945 */ /* 0x000fe80003800000 */
[----:B------:R3:W-:Y:S01]  /*2b50*/  @!P3 STG.E.U8 desc[UR36][R94.64+0x10], R57 ;  /* 0x000010395e00b986 */ /* 0x0007e2000c101124 */
[----:B------:R-:W-:Y:S05]  /*2b60*/  @P5 BRA `(.L_x_55) ;  /* 0x00000000000c5947 */ /* 0x000fea0003800000 */
[----:B--2---:R-:W3:Y:S02]  /*2b70*/  LDG.E.U8 R91, desc[UR36][R96.64+0x11] ;  /* 0x00001124605b7981 */ /* 0x004ee4000c1e1100 */
[----:B---3--:R-:W-:-:S05]  /*2b80*/  PRMT R57, R91, 0x8880, RZ ;  /* 0x000088805b397816 */ /* 0x008fca00000000ff */
[----:B------:R-:W-:-:S07]  /*2b90*/  IMAD R88, R57, R90, RZ ;  /* 0x0000005a39587224 */ /* 0x000fce00078e02ff */
.L_x_55:
[----:B------:R-:W-:Y:S05]  /*2ba0*/  BSYNC B1 ;  /* 0x0000000000017941 */ /* 0x000fea0003800000 */
.L_x_54:
[----:B------:R-:W-:Y:S01]  /*2bb0*/  @!P5 IMAD R65, R65, R89, R88 ;  /* 0x000000594141d224 */ /* 0x000fe200078e0258 */
[----:B------:R-:W-:Y:S04]  /*2bc0*/  BSSY B1, `(.L_x_56) ;  /* 0x0000006000017945 */ /* 0x000fe80003800000 */
[----:B------:R0:W-:Y:S01]  /*2bd0*/  @!P5 STG.E.U8 desc[UR36][R94.64+0x11], R65 ;  /* 0x000011415e00d986 */ /* 0x0001e2000c101124 */
[----:B------:R-:W-:Y:S05]  /*2be0*/  @P2 BRA `(.L_x_57) ;  /* 0x00000000000c2947 */ /* 0x000fea0003800000 */
[----:B--2---:R-:W3:Y:S02]  /*2bf0*/  LDG.E.U8 R91, desc[UR36][R100.64+0x10] ;  /* 0x00001024645b7981 */ /* 0x004ee4000c1e1100 */
[----:B---3--:R-:W-:-:S05]  /*2c00*/  PRMT R57, R91, 0x8880, RZ ;  /* 0x000088805b397816 */ /* 0x008fca00000000ff */
[----:B------:R-:W-:-:S07]  /*2c10*/  IMAD R88, R57, R90, RZ ;  /* 0x0000005a39587224 */ /* 0x000fce00078e02ff */
.L_x_57:
[----:B------:R-:W-:Y:S05]  /*2c20*/  BSYNC B1 ;  /* 0x0000000000017941 */ /* 0x000fea0003800000 */
.L_x_56:
        /* <DEDUP_REMOVED lines=11> */
.L_x_59:
[----:B------:R-:W-:Y:S05]  /*2ce0*/  BSYNC B1 ;  /* 0x0000000000017941 */ /* 0x000fea0003800000 */
.L_x_58:
[----:B------:R-:W-:Y:S01]  /*2cf0*/  @!P4 IMAD R67, R67, R89, R88 ;  /* 0x000000594343c224 */ /* 0x000fe200078e0258 */
[----:B------:R-:W-:Y:S04]  /*2d00*/  BSSY B1, `(.L_x_60) ;  /* 0x0000006000017945 */ /* 0x000fe80003800000 */
[----:B------:R0:W-:Y:S01]  /*2d10*/  @!P4 STG.E.U8 desc[UR36][R6.64+0x11], R67 ;  /* 0x000011430600c986 */ /* 0x0001e2000c101124 */
[----:B------:R-:W-:Y:S05]  /*2d20*/  @P3 BRA `(.L_x_61) ;  /* 0x00000000000c3947 */ /* 0x000fea0003800000 */
[----:B--2---:R-:W3:Y:S02]  /*2d30*/  LDG.E.U8 R91, desc[UR36][R96.64+0x18] ;  /* 0x00001824605b7981 */ /* 0x004ee4000c1e1100 */
[----:B---3--:R-:W-:-:S05]  /*2d40*/  PRMT R57, R91, 0x8880, RZ ;  /* 0x000088805b397816 */ /* 0x008fca00000000ff */
[----:B------:R-:W-:-:S07]  /*2d50*/  IMAD R88, R57, R90, RZ ;  /* 0x0000005a39587224 */ /* 0x000fce00078e02ff */
.L_x_61:
[----:B------:R-:W-:Y:S05]  /*2d60*/  BSYNC B1 ;  /* 0x0000000000017941 */ /* 0x000fea0003800000 */
.L_x_60:
[----:B---3--:R-:W-:Y:S01]  /*2d70*/  @!P3 IMAD R57, R68, R89, R88 ;  /* 0x000000594439b224 */ /* 0x008fe200078e0258 */
[----:B------:R-:W-:Y:S04]  /*2d80*/  BSSY B1, `(.L_x_62) ;  /* 0x0000006000017945 */ /* 0x000fe80003800000 */
[----:B------:R3:W-:Y:S01]  /*2d90*/  @!P3 STG.E.U8 desc[UR36][R94.64+0x18], R57 ;  /* 0x000018395e00b986 */ /* 0x0007e2000c101124 */
[----:B------:R-:W-:Y:S05]  /*2da0*/  @P5 BRA `(.L_x_63) ;  /* 0x00000000000c5947 */ /* 0x000fea0003800000 */
[----:B--2---:R-:W3:Y:S02]  /*2db0*/  LDG.E.U8 R91, desc[UR36][R96.64+0x19] ;  /* 0x00001924605b7981 */ /* 0x004ee4000c1e1100 */
[----:B---3--:R-:W-:-:S05]  /*2dc0*/  PRMT R57, R91, 0x8880, RZ ;  /* 0x000088805b397816 */ /* 0x008fca00000000ff */
[----:B------:R-:W-:-:S07]  /*2dd0*/  IMAD R88, R57, R90, RZ ;  /* 0x0000005a39587224 */ /* 0x000fce00078e02ff */
.L_x_63:
[----:B------:R-:W-:Y:S05]  /*2de0*/  BSYNC B1 ;  /* 0x0000000000017941 */ /* 0x000fea0003800000 */
.L_x_62:
[----:B------:R-:W-:Y:S01]  /*2df0*/  @!P5 IMAD R69, R69, R89, R88 ;  /* 0x000000594545d224 */ /* 0x000fe200078e0258 */
[----:B------:R-:W-:Y:S04]  /*2e00*/  BSSY B1, `(.L_x_64) ;  /* 0x0000006000017945 */ /* 0x000fe80003800000 */
[----:B------:R0:W-:Y:S01]  /*2e10*/  @!P5 STG.E.U8 desc[UR36][R94.64+0x19], R69 ;  /* 0x000019455e00d986 */ /* 0x0001e2000c101124 */
[----:B------:R-:W-:Y:S05]  /*2e20*/  @P2 BRA `(.L_x_65) ;  /* 0x00000000000c2947 */ /* 0x000fea0003800000 */
[----:B--2---:R-:W3:Y:S02]  /*2e30*/  LDG.E.U8 R91, desc[UR36][R100.64+0x18] ;  /* 0x00001824645b7981 */ /* 0x004ee4000c1e1100 */
[----:B---3--:R-:W-:-:S05]  /*2e40*/  PRMT R57, R91, 0x8880, RZ ;  /* 0x000088805b397816 */ /* 0x008fca00000000ff */
[----:B------:R-:W-:-:S07]  /*2e50*/  IMAD R88, R57, R90, RZ ;  /* 0x0000005a39587224 */ /* 0x000fce00078e02ff */
.L_x_65:
[----:B------:R-:W-:Y:S05]  /*2e60*/  BSYNC B1 ;  /* 0x0000000000017941 */ /* 0x000fea0003800000 */
.L_x_64:
        /* <DEDUP_REMOVED lines=11> */
.L_x_67:
[----:B------:R-:W-:Y:S05]  /*2f20*/  BSYNC B1 ;  /* 0x0000000000017941 */ /* 0x000fea0003800000 */
.L_x_66:
[----:B------:R-:W-:Y:S01]  /*2f30*/  @!P4 IMAD R71, R71, R89, R88 ;  /* 0x000000594747c224 */ /* 0x000fe200078e0258 */
[----:B------:R-:W-:Y:S04]  /*2f40*/  BSSY B1, `(.L_x_68) ;  /* 0x0000006000017945 */ /* 0x000fe80003800000 */
[----:B------:R0:W-:Y:S01]  /*2f50*/  @!P4 STG.E.U8 desc[UR36][R6.64+0x19], R71 ;  /* 0x000019470600c986 */ /* 0x0001e2000c101124 */
[----:B------:R-:W-:Y:S05]  /*2f60*/  @P3 BRA `(.L_x_69) ;  /* 0x00000000000c3947 */ /* 0x000fea0003800000 */
[----:B--2---:R-:W3:Y:S02]  /*2f70*/  LDG.E.U8 R91, desc[UR36][R96.64+0x20] ;  /* 0x00002024605b7981 */ /* 0x004ee4000c1e1100 */
[----:B---3--:R-:W-:-:S05]  /*2f80*/  PRMT R57, R91, 0x8880, RZ ;  /* 0x000088805b397816 */ /* 0x008fca00000000ff */
[----:B------:R-:W-:-:S07]  /*2f90*/  IMAD R88, R57, R90, RZ ;  /* 0x0000005a39587224 */ /* 0x000fce00078e02ff */
.L_x_69:
[----:B------:R-:W-:Y:S05]  /*2fa0*/  BSYNC B1 ;  /* 0x0000000000017941 */ /* 0x000fea0003800000 */
.L_x_68:
[----:B---3--:R-:W-:Y:S01]  /*2fb0*/  @!P3 IMAD R57, R72, R89, R88 ;  /* 0x000000594839b224 */ /* 0x008fe200078e0258 */
[----:B------:R-:W-:Y:S04]  /*2fc0*/  BSSY B1, `(.L_x_70) ;  /* 0x0000006000017945 */ /* 0x000fe80003800000 */
[----:B------:R3:W-:Y:S01]  /*2fd0*/  @!P3 STG.E.U8 desc[UR36][R94.64+0x20], R57 ;  /* 0x000020395e00b986 */ /* 0x0007e2000c101124 */
[----:B------:R-:W-:Y:S05]  /*2fe0*/  @P5 BRA `(.L_x_71) ;  /* 0x00000000000c5947 */ /* 0x000fea0003800000 */
[----:B--2---:R-:W3:Y:S02]  /*2ff0*/  LDG.E.U8 R91, desc[UR36][R96.64+0x21] ;  /* 0x00002124605b7981 */ /* 0x004ee4000c1e1100 */
[----:B---3--:R-:W-:-:S05]  /*3000*/  PRMT R57, R91, 0x8880, RZ ;  /* 0x000088805b397816 */ /* 0x008fca00000000ff */
[----:B------:R-:W-:-:S07]  /*3010*/  IMAD R88, R57, R90, RZ ;  /* 0x0000005a39587224 */ /* 0x000fce00078e02ff */
.L_x_71:
[----:B------:R-:W-:Y:S05]  /*3020*/  BSYNC B1 ;  /* 0x0000000000017941 */ /* 0x000fea0003800000 */
.L_x_70:
[----:B------:R-:W-:Y:S01]  /*3030*/  @!P5 IMAD R73, R73, R89, R88 ;  /* 0x000000594949d224 */ /* 0x000fe200078e0258 */
[----:B------:R-:W-:Y:S04]  /*3040*/  BSSY B1, `(.L_x_72) ;  /* 0x0000006000017945 */ /* 0x000fe80003800000 */
[----:B------:R0:W-:Y:S01]  /*3050*/  @!P5 STG.E.U8 desc[UR36][R94.64+0x21], R73 ;  /* 0x000021495e00d986 */ /* 0x0001e2000c101124 */
[----:B------:R-:W-:Y:S05]  /*3060*/  @P2 BRA `(.L_x_73) ;  /* 0x00000000000c2947 */ /* 0x000fea0003800000 */
[----:B--2---:R-:W3:Y:S02]  /*3070*/  LDG.E.U8 R91, desc[UR36][R100.64+0x20] ;  /* 0x00002024645b7981 */ /* 0x004ee4000c1e1100 */
[----:B---3--:R-:W-:-:S05]  /*3080*/  PRMT R57, R91, 0x8880, RZ ;  /* 0x000088805b397816 */ /* 0x008fca00000000ff */
[----:B------:R-:W-:-:S07]  /*3090*/  IMAD R88, R57, R90, RZ ;  /* 0x0000005a39587224 */ /* 0x000fce00078e02ff */
.L_x_73:
[----:B------:R-:W-:Y:S05]  /*30a0*/  BSYNC B1 ;  /* 0x0000000000017941 */ /* 0x000fea0003800000 */
.L_x_72:
        /* <DEDUP_REMOVED lines=11> */
.L_x_75:
[----:B------:R-:W-:Y:S05]  /*3160*/  BSYNC B1 ;  /* 0x0000000000017941 */ /* 0x000fea0003800000 */
.L_x_74:
[----:B------:R-:W-:Y:S01]  /*3170*/  @!P4 IMAD R75, R75, R89, R88 ;  /* 0x000000594b4bc224 */ /* 0x000fe200078e0258 */
[----:B------:R-:W-:Y:S04]  /*3180*/  BSSY B1, `(.L_x_76) ;  /* 0x0000006000017945 */ /* 0x000fe80003800000 */
[----:B------:R0:W-:Y:S01]  /*3190*/  @!P4 STG.E.U8 desc[UR36][R6.64+0x21], R75 ;  /* 0x0000214b0600c986 */ /* 0x0001e2000c101124 */
[----:B------:R-:W-:Y:S05]  /*31a0*/  @P3 BRA `(.L_x_77) ;  /* 0x00000000000c3947 */ /* 0x000fea0003800000 */
[----:B--2---:R-:W3:Y:S02]  /*31b0*/  LDG.E.U8 R91, desc[UR36][R96.64+0x28] ;  /* 0x00002824605b7981 */ /* 0x004ee4000c1e1100 */
[----:B---3--:R-:W-:-:S05]  /*31c0*/  PRMT R57, R91, 0x8880, RZ ;  /* 0x000088805b397816 */ /* 0x008fca00000000ff */
[----:B------:R-:W-:-:S07]  /*31d0*/  IMAD R88, R57, R90, RZ ;  /* 0x0000005a39587224 */ /* 0x000fce00078e02ff */
.L_x_77:
[----:B------:R-:W-:Y:S05]  /*31e0*/  BSYNC B1 ;  /* 0x0000000000017941 */ /* 0x000fea0003800000 */
.L_x_76:
[----:B---3--:R-:W-:Y:S01]  /*31f0*/  @!P3 IMAD R57, R76, R89, R88 ;  /* 0x000000594c39b224 */ /* 0x008fe200078e0258 */
[----:B------:R-:W-:Y:S04]  /*3200*/  BSSY B1, `(.L_x_78) ;  /* 0x0000006000017945 */ /* 0x000fe80003800000 */
[----:B------:R3:W-:Y:S01]  /*3210*/  @!P3 STG.E.U8 desc[UR36][R94.64+0x28], R57 ;  /* 0x000028395e00b986 */ /* 0x0007e2000c101124 */
[----:B------:R-:W-:Y:S05]  /*3220*/  @P5 BRA `(.L_x_79) ;  /* 0x00000000000c5947 */ /* 0x000fea0003800000 */
[----:B--2---:R-:W3:Y:S02]  /*3230*/  LDG.E.U8 R91, desc[UR36][R96.64+0x29] ;  /* 0x00002924605b7981 */ /* 0x004ee4000c1e1100 */
[----:B---3--:R-:W-:-:S05]  /*3240*/  PRMT R57, R91, 0x8880, RZ ;  /* 0x000088805b397816 */ /* 0x008fca00000000ff */
[----:B------:R-:W-:-:S07]  /*3250*/  IMAD R88, R57, R90, RZ ;  /* 0x0000005a39587224 */ /* 0x000fce00078e02ff */
.L_x_79:
[----:B------:R-:W-:Y:S05]  /*3260*/  BSYNC B1 ;  /* 0x0000000000017941 */ /* 0x000fea0003800000 */
.L_x_78:
[----:B------:R-:W-:Y:S01]  /*3270*/  @!P5 IMAD R77, R77, R89, R88 ;  /* 0x000000594d4dd224 */ /* 0x000fe200078e0258 */
[----:B------:R-:W-:Y:S04]  /*3280*/  BSSY B1, `(.L_x_80) ;  /* 0x0000006000017945 */ /* 0x000fe80003800000 */
[----:B------:R0:W-:Y:S01]  /*3290*/  @!P5 STG.E.U8 desc[UR36][R94.64+0x29], R77 ;  /* 0x0000294d5e00d986 */ /* 0x0001e2000c101124 */
[----:B------:R-:W-:Y:S05]  /*32a0*/  @P2 BRA `(.L_x_81) ;  /* 0x00000000000c2947 */ /* 0x000fea0003800000 */
[----:B--2---:R-:W3:Y:S02]  /*32b0*/  LDG.E.U8 R91, desc[UR36][R100.64+0x28] ;  /* 0x00002824645b7981 */ /* 0x004ee4000c1e1100 */
[----:B---3--:R-:W-:-:S05]  /*32c0*/  PRMT R57, R91, 0x8880, RZ ;  /* 0x000088805b397816 */ /* 0x008fca00000000ff */
[----:B------:R-:W-:-:S07]  /*32d0*/  IMAD R88, R57, R90, RZ ;  /* 0x0000005a39587224 */ /* 0x000fce00078e02ff */
.L_x_81:
[----:B------:R-:W-:Y:S05]  /*32e0*/  BSYNC B1 ;  /* 0x0000000000017941 */ /* 0x000fea0003800000 */
.L_x_80:
        /* <DEDUP_REMOVED lines=11> */
.L_x_83:
[----:B------:R-:W-:Y:S05]  /*33a0*/  BSYNC B1 ;  /* 0x0000000000017941 */ /* 0x000fea0003800000 */
.L_x_82:
[----:B------:R-:W-:Y:S01]  /*33b0*/  @!P4 IMAD R79, R79, R89, R88 ;  /* 0x000000594f4fc224 */ /* 0x000fe200078e0258 */
[----:B------:R-:W-:Y:S04]  /*33c0*/  BSSY B1, `(.L_x_84) ;  /* 0x0000006000017945 */ /* 0x000fe80003800000 */
[----:B------:R0:W-:Y:S01]  /*33d0*/  @!P4 STG.E.U8 desc[UR36][R6.64+0x29], R79 ;  /* 0x0000294f0600c986 */ /* 0x0001e2000c101124 */
[----:B------:R-:W-:Y:S05]  /*33e0*/  @P3 BRA `(.L_x_85) ;  /* 0x00000000000c3947 */ /* 0x000fea0003800000 */
[----:B--2---:R-:W3:Y:S02]  /*33f0*/  LDG.E.U8 R91, desc[UR36][R96.64+0x30] ;  /* 0x00003024605b7981 */ /* 0x004ee4000c1e1100 */
[----:B---3--:R-:W-:-:S05]  /*3400*/  PRMT R57, R91, 0x8880, RZ ;  /* 0x000088805b397816 */ /* 0x008fca00000000ff */
[----:B------:R-:W-:-:S07]  /*3410*/  IMAD R88, R57, R90, RZ ;  /* 0x0000005a39587224 */ /* 0x000fce00078e02ff */
.L_x_85:
[----:B------:R-:W-:Y:S05]  /*3420*/  BSYNC B1 ;  /* 0x0000000000017941 */ /* 0x000fea0003800000 */
.L_x_84:
[----:B---3--:R-:W-:Y:S01]  /*3430*/  @!P3 IMAD R57, R80, R89, R88 ;  /* 0x000000595039b224 */ /* 0x008fe200078e0258 */
[----:B------:R-:W-:Y:S04]  /*3440*/  BSSY B1, `(.L_x_86) ;  /* 0x0000006000017945 */ /* 0x000fe80003800000 */
[----:B------:R3:W-:Y:S01]  /*3450*/  @!P3 STG.E.U8 desc[UR36][R94.64+0x30], R57 ;  /* 0x000030395e00b986 */ /* 0x0007e2000c101124 */
[----:B------:R-:W-:Y:S05]  /*3460*/  @P5 BRA `(.L_x_87) ;  /* 0x00000000000c5947 */ /* 0x000fea0003800000 */
[----:B--2---:R-:W3:Y:S02]  /*3470*/  LDG.E.U8 R91, desc[UR36][R96.64+0x31] ;  /* 0x00003124605b7981 */ /* 0x004ee4000c1e1100 */
[----:B---3--:R-:W-:-:S05]  /*3480*/  PRMT R57, R91, 0x8880, RZ ;  /* 0x000088805b397816 */ /* 0x008fca00000000ff */
[----:B------:R-:W-:-:S07]  /*3490*/  IMAD R88, R57, R90, RZ ;  /* 0x0000005a39587224 */ /* 0x000fce00078e02ff */
.L_x_87:
[----:B------:R-:W-:Y:S05]  /*34a0*/  BSYNC B1 ;  /* 0x0000000000017941 */ /* 0x000fea0003800000 */
.L_x_86:
[----:B------:R-:W-:Y:S01]  /*34b0*/  @!P5 IMAD R81, R81, R89, R88 ;  /* 0x000000595151d224 */ /* 0x000fe200078e0258 */
[----:B------:R-:W-:Y:S04]  /*34c0*/  BSSY B1, `(.L_x_88) ;  /* 0x0000006000017945 */ /* 0x000fe80003800000 */
[----:B------:R0:W-:Y:S01]  /*34d0*/  @!P5 STG.E.U8 desc[UR36][R94.64+0x31], R81 ;  /* 0x000031515e00d986 */ /* 0x0001e2000c101124 */
[----:B------:R-:W-:Y:S05]  /*34e0*/  @P2 BRA `(.L_x_89) ;  /* 0x00000000000c2947 */ /* 0x000fea0003800000 */
[----:B--2---:R-:W3:Y:S02]  /*34f0*/  LDG.E.U8 R91, desc[UR36][R100.64+0x30] ;  /* 0x00003024645b7981 */ /* 0x004ee4000c1e1100 */
[----:B---3--:R-:W-:-:S05]  /*3500*/  PRMT R57, R91, 0x8880, RZ ;  /* 0x000088805b397816 */ /* 0x008fca00000000ff */
[----:B------:R-:W-:-:S07]  /*3510*/  IMAD R88, R57, R90, RZ ;  /* 0x0000005a39587224 */ /* 0x000fce00078e02ff */
.L_x_89:
[----:B------:R-:W-:Y:S05]  /*3520*/  BSYNC B1 ;  /* 0x0000000000017941 */ /* 0x000fea0003800000 */
.L_x_88:
[C---:B------:R-:W-:Y:S01]  /*3530*/  ISETP.LT.OR P4, PT, R3.reuse, 0x32, !P1 ;  /* 0x000000320300780c */ /* 0x040fe20004f81670 */
[----:B---3--:R-:W-:Y:S01]  /*3540*/  @!P2 IMAD R57, R82, R89, R88 ;  /* 0x000000595239a224 */ /* 0x008fe200078e0258 */
[----:B------:R-:W-:Y:S01]  /*3550*/  BSSY B1, `(.L_x_90) ;  /* 0x000000b000017945 */ /* 0x000fe20003800000 */
[----:B------:R-:W-:Y:S02]  /*3560*/  ISETP.LT.OR P3, PT, R3, 0x39, !P0 ;  /* 0x000000390300780c */ /* 0x000fe40004761670 */
[----:B------:R-:W-:Y:S01]  /*3570*/  IADD3 R107, P5, R107, 0x80, RZ ;  /* 0x000000806b6b7810 */ /* 0x000fe20007fbe0ff */
[----:B------:R3:W-:Y:S01]  /*3580*/  @!P2 STG.E.U8 desc[UR36][R6.64+0x30], R57 ;  /* 0x000030390600a986 */ /* 0x0007e2000c101124 */
[C---:B------:R-:W-:Y:S02]  /*3590*/  ISETP.LT.OR P2, PT, R3.reuse, 0x39, !P1 ;  /* 0x000000390300780c */ /* 0x040fe40004f41670 */
[C---:B------:R-:W-:Y:S02]  /*35a0*/  ISETP.LT.OR P0, PT, R3.reuse, 0x3a, !P0 ;  /* 0x0000003a0300780c */ /* 0x040fe40004701670 */
[----:B------:R-:W-:-:S02]  /*35b0*/  ISETP.LT.OR P1, PT, R3, 0x3a, !P1 ;  /* 0x0000003a0300780c */ /* 0x000fc40004f21670 */
[----:B------:R-:W-:Y:S11]  /*35c0*/  @P4 BRA `(.L_x_91) ;  /* 0x00000000000c4947 */ /* 0x000ff60003800000 */
[----:B--2---:R-:W3:Y:S02]  /*35d0*/  LDG.E.U8 R91, desc[UR36][R100.64+0x31] ;  /* 0x00003124645b7981 */ /* 0x004ee4000c1e1100 */
[----:B---3--:R-:W-:-:S05]  /*35e0*/  PRMT R57, R91, 0x8880, RZ ;  /* 0x000088805b397816 */ /* 0x008fca00000000ff */
[----:B------:R-:W-:-:S07]  /*35f0*/  IMAD R88, R57, R90, RZ ;  /* 0x0000005a39587224 */ /* 0x000fce00078e02ff */
.L_x_91:
[----:B------:R-:W-:Y:S05]  /*3600*/  BSYNC B1 ;  /* 0x0000000000017941 */ /* 0x000fea0003800000 */
.L_x_90:
[----:B------:R-:W-:Y:S01]  /*3610*/  @!P4 IMAD R83, R83, R89, R88 ;  /* 0x000000595353c224 */ /* 0x000fe200078e0258 */
[----:B------:R-:W-:Y:S04]  /*3620*/  BSSY B1, `(.L_x_92) ;  /* 0x0000006000017945 */ /* 0x000fe80003800000 */
[----:B------:R0:W-:Y:S01]  /*3630*/  @!P4 STG.E.U8 desc[UR36][R6.64+0x31], R83 ;  /* 0x000031530600c986 */ /* 0x0001e2000c101124 */
[----:B------:R-:W-:Y:S05]  /*3640*/  @P3 BRA `(.L_x_93) ;  /* 0x00000000000c3947 */ /* 0x000fea0003800000 */
[----:B--2---:R-:W3:Y:S02]  /*3650*/  LDG.E.U8 R91, desc[UR36][R96.64+0x38] ;  /* 0x00003824605b7981 */ /* 0x004ee4000c1e1100 */
[----:B---3--:R-:W-:-:S05]  /*3660*/  PRMT R57, R91, 0x8880, RZ ;  /* 0x000088805b397816 */ /* 0x008fca00000000ff */
[----:B------:R-:W-:-:S07]  /*3670*/  IMAD R88, R57, R90, RZ ;  /* 0x0000005a39587224 */ /* 0x000fce00078e02ff */
.L_x_93:
[----:B------:R-:W-:Y:S05]  /*3680*/  BSYNC B1 ;  /* 0x0000000000017941 */ /* 0x000fea0003800000 */
.L_x_92:
[----:B---3--:R-:W-:Y:S01]  /*3690*/  @!P3 IMAD R57, R84, R89, R88 ;  /* 0x000000595439b224 */ /* 0x008fe200078e0258 */
[----:B------:R-:W-:Y:S01]  /*36a0*/  BSSY B1, `(.L_x_94) ;  /* 0x0000007000017945 */ /* 0x000fe20003800000 */
[----:B----4-:R-:W-:-:S03]  /*36b0*/  IMAD.X R59, RZ, RZ, R5, P5 ;  /* 0x000000ffff3b7224 */ /* 0x010fc600028e0605 */
[----:B------:R3:W-:Y:S01]  /*36c0*/  @!P3 STG.E.U8 desc[UR36][R94.64+0x38], R57 ;  /* 0x000038395e00b986 */ /* 0x0007e2000c101124 */
[----:B------:R-:W-:Y:S05]  /*36d0*/  @P0 BRA `(.L_x_95) ;  /* 0x00000000000c0947 */ /* 0x000fea0003800000 */
[----:B--2---:R-:W2:Y:S02]  /*36e0*/  LDG.E.U8 R91, desc[UR36][R96.64+0x39] ;  /* 0x00003924605b7981 */ /* 0x004ea4000c1e1100 */
[----:B--2---:R-:W-:-:S05]  /*36f0*/  PRMT R5, R91, 0x8880, RZ ;  /* 0x000088805b057816 */ /* 0x004fca00000000ff */
[----:B------:R-:W-:-:S07]  /*3700*/  IMAD R88, R5, R90, RZ ;  /* 0x0000005a05587224 */ /* 0x000fce00078e02ff */
.L_x_95:
[----:B------:R-:W-:Y:S05]  /*3710*/  BSYNC B1 ;  /* 0x0000000000017941 */ /* 0x000fea0003800000 */
.L_x_94:
[----:B------:R-:W-:Y:S01]  /*3720*/  @!P0 IMAD R85, R85, R89, R88 ;  /* 0x0000005955558224 */ /* 0x000fe200078e0258 */
[----:B------:R-:W-:Y:S01]  /*3730*/  BSSY B1, `(.L_x_96) ;  /* 0x0000007000017945 */ /* 0x000fe20003800000 */
[----:B------:R-:W-:-:S03]  /*3740*/  IMAD R4, R59, R92, RZ ;  /* 0x0000005c3b047224 */ /* 0x000fc600078e02ff */
[----:B------:R4:W-:Y:S01]  /*3750*/  @!P0 STG.E.U8 desc[UR36][R94.64+0x39], R85 ;  /* 0x000039555e008986 */ /* 0x0009e2000c101124 */
[----:B------:R-:W-:Y:S05]  /*3760*/  @P2 BRA `(.L_x_97) ;  /* 0x00000000000c2947 */ /* 0x000fea0003800000 */
[----:B--2---:R-:W2:Y:S02]  /*3770*/  LDG.E.U8 R91, desc[UR36][R100.64+0x38] ;  /* 0x00003824645b7981 */ /* 0x004ea4000c1e1100 */
[----:B--2---:R-:W-:-:S05]  /*3780*/  PRMT R5, R91, 0x8880, RZ ;  /* 0x000088805b057816 */ /* 0x004fca00000000ff */
[----:B------:R-:W-:-:S07]  /*3790*/  IMAD R88, R5, R90, RZ ;  /* 0x0000005a05587224 */ /* 0x000fce00078e02ff */
.L_x_97:
[----:B------:R-:W-:Y:S05]  /*37a0*/  BSYNC B1 ;  /* 0x0000000000017941 */ /* 0x000fea0003800000 */
.L_x_96:
[----:B------:R-:W-:Y:S01]  /*37b0*/  @!P2 IMAD R5, R86, R89, R88 ;  /* 0x000000595605a224 */ /* 0x000fe200078e0258 */
[----:B------:R-:W-:Y:S01]  /*37c0*/  BSSY B1, `(.L_x_98) ;  /* 0x0000009000017945 */ /* 0x000fe20003800000 */
[C---:B---3--:R-:W-:Y:S02]  /*37d0*/  IMAD R57, R107.reuse, R93, R4 ;  /* 0x0000005d6b397224 */ /* 0x048fe400078e0204 */
[CC--:B------:R-:W-:Y:S01]  /*37e0*/  IMAD.WIDE.U32 R98, R107.reuse, R92.reuse, R98 ;  /* 0x0000005c6b627225 */ /* 0x0c0fe200078e0062 */
[----:B------:R3:W-:Y:S03]  /*37f0*/  @!P2 STG.E.U8 desc[UR36][R6.64+0x38], R5 ;  /* 0x000038050600a986 */ /* 0x0007e6000c101124 */
[----:B------:R-:W-:Y:S01]  /*3800*/  IMAD.WIDE.U32 R92, R107, R92, R20 ;  /* 0x0000005c6b5c7225 */ /* 0x000fe200078e0014 */
[----:B------:R-:W-:Y:S06]  /*3810*/  @P1 BRA `(.L_x_99) ;  /* 0x00000000000c1947 */ /* 0x000fec0003800000 */
[----:B--2---:R-:W3:Y:S02]  /*3820*/  LDG.E.U8 R91, desc[UR36][R100.64+0x39] ;  /* 0x00003924645b7981 */ /* 0x004ee4000c1e1100 */
[----:B---3--:R-:W-:-:S05]  /*3830*/  PRMT R5, R91, 0x8880, RZ ;  /* 0x000088805b057816 */ /* 0x008fca00000000ff */
[----:B------:R-:W-:-:S07]  /*3840*/  IMAD R88, R5, R90, RZ ;  /* 0x0000005a05587224 */ /* 0x000fce00078e02ff */
.L_x_99:
[----:B------:R-:W-:Y:S05]  /*3850*/  BSYNC B1 ;  /* 0x0000000000017941 */ /* 0x000fea0003800000 */
.L_x_98:
[----:B------:R-:W-:Y:S01]  /*3860*/  @!P1 IMAD R87, R87, R89, R88 ;  /* 0x0000005957579224 */ /* 0x000fe200078e0258 */
[----:B------:R-:W-:Y:S01]  /*3870*/  ISETP.GE.AND P2, PT, R102, 0x81, PT ;  /* 0x000000816600780c */ /* 0x000fe20003f46270 */
[----:B------:R-:W-:Y:S01]  /*3880*/  BSSY B1, `(.L_x_100) ;  /* 0x000000c000017945 */ /* 0x000fe20003800000 */
[----:B------:R-:W-:Y:S02]  /*3890*/  IADD3 R4, P5, R92, R12, RZ ;  /* 0x0000000c5c047210 */ /* 0x000fe40007fbe0ff */
[----:B------:R0:W-:Y:S01]  /*38a0*/  @!P1 STG.E.U8 desc[UR36][R6.64+0x39], R87 ;  /* 0x0000395706009986 */ /* 0x0001e2000c101124 */
[----:B------:R-:W-:Y:S02]  /*38b0*/  ISETP.LT.OR P1, PT, R3, 0x1, !P2 ;  /* 0x000000010300780c */ /* 0x000fe40005721670 */
[----:B---3--:R-:W-:Y:S02]  /*38c0*/  IADD3.X R5, R13, R93, R57, P5, !PT ;  /* 0x0000005d0d057210 */ /* 0x008fe40002ffe439 */
[----:B------:R-:W-:-:S02]  /*38d0*/  ISETP.GE.AND P0, PT, R102, 0x89, PT ;  /* 0x000000896600780c */ /* 0x000fc40003f06270 */
[----:B------:R-:W-:Y:S02]  /*38e0*/  IADD3 R12, P4, P3, R14, R12, R98 ;  /* 0x0000000c0e0c7210 */ /* 0x000fe40007b9e062 */
[----:B------:R-:W-:-:S05]  /*38f0*/  ISETP.LT.OR P5, PT, R3, 0x2, !P2 ;  /* 0x000000020300780c */ /* 0x000fca00057a1670 */
[----:B0-----:R-:W-:Y:S08]  /*3900*/  @P1 BRA `(.L_x_101) ;  /* 0x00000000000c1947 */ /* 0x001ff00003800000 */
[----:B--2---:R-:W2:Y:S02]  /*3910*/  LDG.E.U8 R91, desc[UR36][R4.64] ;  /* 0x00000024045b7981 */ /* 0x004ea4000c1e1100 */
[----:B--2---:R-:W-:-:S05]  /*3920*/  PRMT R7, R91, 0x8880, RZ ;  /* 0x000088805b077816 */ /* 0x004fca00000000ff */
[----:B------:R-:W-:-:S07]  /*3930*/  IMAD R88, R7, R90, RZ ;  /* 0x0000005a07587224 */ /* 0x000fce00078e02ff */
.L_x_101:
[----:B------:R-:W-:Y:S05]  /*3940*/  BSYNC B1 ;  /* 0x0000000000017941 */ /* 0x000fea0003800000 */
.L_x_100:
[----:B------:R-:W-:Y:S01]  /*3950*/  @!P1 IMAD R7, R24, R89, R88 ;  /* 0x0000005918079224 */ /* 0x000fe200078e0258 */
[----:B------:R-:W-:Y:S01]  /*3960*/  BSSY B1, `(.L_x_102) ;  /* 0x0000007000017945 */ /* 0x000fe20003800000 */
[----:B------:R-:W-:-:S03]  /*3970*/  IMAD.IADD R98, R57, 0x1, R99 ;  /* 0x0000000139627824 */ /* 0x000fc600078e0263 */
[----:B------:R0:W-:Y:S01]  /*3980*/  @!P1 STG.E.U8 desc[UR36][R8.64], R7 ;  /* 0x0000000708009986 */ /* 0x0001e2000c101124 */
[----:B------:R-:W-:Y:S05]  /*3990*/  @P5 BRA `(.L_x_103) ;  /* 0x00000000000c5947 */ /* 0x000fea0003800000 */
[----:B--2---:R-:W0:Y:S02]  /*39a0*/  LDG.E.U8 R91, desc[UR36][R4.64+0x1] ;  /* 0x00000124045b7981 */ /* 0x004e24000c1e1100 */
[----:B0-----:R-:W-:-:S05]  /*39b0*/  PRMT R7, R91, 0x8880, RZ ;  /* 0x000088805b077816 */ /* 0x001fca00000000ff */
[----:B------:R-:W-:-:S07]  /*39c0*/  IMAD R88, R7, R90, RZ ;  /* 0x0000005a07587224 */ /* 0x000fce00078e02ff */
.L_x_103:
[----:B------:R-:W-:Y:S05]  /*39d0*/  BSYNC B1 ;  /* 0x0000000000017941 */ /* 0x000fea0003800000 */
.L_x_102:
[----:B------:R-:W-:Y:S01]  /*39e0*/  ISETP.LT.OR P1, PT, R3, 0x1, !P0 ;  /* 0x000000010300780c */ /* 0x000fe20004721670 */
[----:B------:R-:W-:Y:S01]  /*39f0*/  @!P5 IMAD R25, R25, R89, R88 ;  /* 0x000000591919d224 */ /* 0x000fe200078e0258 */
[----:B------:R-:W-:Y:S01]  /*3a00*/  BSSY B1, `(.L_x_104) ;  /* 0x000000a000017945 */ /* 0x000fe20003800000 */
[----:B------:R-:W-:Y:S02]  /*3a10*/  IADD3.X R13, R21, R13, R98, P4, P3 ;  /* 0x0000000d150d7210 */ /* 0x000fe400027e6462 */
[C---:B------:R-:W-:Y:S01]  /*3a20*/  ISETP.LT.OR P4, PT, R3.reuse, 0x2, !P0 ;  /* 0x000000020300780c */ /* 0x040fe20004781670 */
[----:B------:R3:W-:Y:S01]  /*3a30*/  @!P5 STG.E.U8 desc[UR36][R8.64+0x1], R25 ;  /* 0x000001190800d986 */ /* 0x0007e2000c101124 */
[C---:B------:R-:W-:Y:S02]  /*3a40*/  ISETP.LT.OR P5, PT, R3.reuse, 0x9, !P2 ;  /* 0x000000090300780c */ /* 0x040fe400057a1670 */
[----:B------:R-:W-:-:S04]  /*3a50*/  ISETP.LT.OR P3, PT, R3, 0xa, !P2 ;  /* 0x0000000a0300780c */ /* 0x000fc80005761670 */
[----:B------:R-:W-:Y:S09]  /*3a60*/  @P1 BRA `(.L_x_105) ;  /* 0x00000000000c1947 */ /* 0x000ff20003800000 */
[----:B--2---:R-:W0:Y:S02]  /*3a70*/  LDG.E.U8 R91, desc[UR36][R12.64] ;  /* 0x000000240c5b7981 */ /* 0x004e24000c1e1100 */
[----:B0-----:R-:W-:-:S05]  /*3a80*/  PRMT R7, R91, 0x8880, RZ ;  /* 0x000088805b077816 */ /* 0x001fca00000000ff */
[----:B------:R-:W-:-:S07]  /*3a90*/  IMAD R88, R7, R90, RZ ;  /* 0x0000005a07587224 */ /* 0x000fce00078e02ff */
.L_x_105:
[----:B------:R-:W-:Y:S05]  /*3aa0*/  BSYNC B1 ;  /* 0x0000000000017941 */ /* 0x000fea0003800000 */
.L_x_104:
[----:B0-----:R-:W-:Y:S01]  /*3ab0*/  @!P1 IMAD R7, R26, R89, R88 ;  /* 0x000000591a079224 */ /* 0x001fe200078e0258 */
[----:B------:R-:W-:Y:S04]  /*3ac0*/  BSSY B1, `(.L_x_106) ;  /* 0x0000006000017945 */ /* 0x000fe80003800000 */
[----:B------:R0:W-:Y:S01]  /*3ad0*/  @!P1 STG.E.U8 desc[UR36][R10.64], R7 ;  /* 0x000000070a009986 */ /* 0x0001e2000c101124 */
[----:B------:R-:W-:Y:S05]  /*3ae0*/  @P4 BRA `(.L_x_107) ;  /* 0x00000000000c4947 */ /* 0x000fea0003800000 */
[----:B--2---:R-:W0:Y:S02]  /*3af0*/  LDG.E.U8 R91, desc[UR36][R12.64+0x1] ;  /* 0x000001240c5b7981 */ /* 0x004e24000c1e1100 */
[----:B0-----:R-:W-:-:S05]  /*3b00*/  PRMT R7, R91, 0x8880, RZ ;  /* 0x000088805b077816 */ /* 0x001fca00000000ff */
[----:B------:R-:W-:-:S07]  /*3b10*/  IMAD R88, R7, R90, RZ ;  /* 0x0000005a07587224 */ /* 0x000fce00078e02ff */
.L_x_107:
[----:B------:R-:W-:Y:S05]  /*3b20*/  BSYNC B1 ;  /* 0x0000000000017941 */ /* 0x000fea0003800000 */
.L_x_106:
[----:B------:R-:W-:Y:S01]  /*3b30*/  @!P4 IMAD R27, R27, R89, R88 ;  /* 0x000000591b1bc224 */ /* 0x000fe200078e0258 */
[----:B------:R-:W-:Y:S04]  /*3b40*/  BSSY B1, `(.L_x_108) ;  /* 0x0000006000017945 */ /* 0x000fe80003800000 */
[----:B------:R0:W-:Y:S01]  /*3b50*/  @!P4 STG.E.U8 desc[UR36][R10.64+0x1], R27 ;  /* 0x0000011b0a00c986 */ /* 0x0001e2000c101124 */
[----:B------:R-:W-:Y:S05]  /*3b60*/  @P5 BRA `(.L_x_109) ;  /* 0x00000000000c5947 */ /* 0x000fea0003800000 */
[----:B--2---:R-:W0:Y:S02]  /*3b70*/  LDG.E.U8 R91, desc[UR36][R4.64+0x8] ;  /* 0x00000824045b7981 */ /* 0x004e24000c1e1100 */
[----:B0-----:R-:W-:-:S05]  /*3b80*/  PRMT R7, R91, 0x8880, RZ ;  /* 0x000088805b077816 */ /* 0x001fca00000000ff */
[----:B------:R-:W-:-:S07]  /*3b90*/  IMAD R88, R7, R90, RZ ;  /* 0x0000005a07587224 */ /* 0x000fce00078e02ff */
.L_x_109:
[----:B------:R-:W-:Y:S05]  /*3ba0*/  BSYNC B1 ;  /* 0x0000000000017941 */ /* 0x000fea0003800000 */
.L_x_108:
[----:B0-----:R-:W-:Y:S01]  /*3bb0*/  @!P5 IMAD R7, R28, R89, R88 ;  /* 0x000000591c07d224 */ /* 0x001fe200078e0258 */
[----:B------:R-:W-:Y:S04]  /*3bc0*/  BSSY B1, `(.L_x_110) ;  /* 0x0000006000017945 */ /* 0x000fe80003800000 */
[----:B------:R0:W-:Y:S01]  /*3bd0*/  @!P5 STG.E.U8 desc[UR36][R8.64+0x8], R7 ;  /* 0x000008070800d986 */ /* 0x0001e2000c101124 */
[----:B------:R-:W-:Y:S05]  /*3be0*/  @P3 BRA `(.L_x_111) ;  /* 0x00000000000c3947 */ /* 0x000fea0003800000 */
[----:B--2---:R-:W0:Y:S02]  /*3bf0*/  LDG.E.U8 R91, desc[UR36][R4.64+0x9] ;  /* 0x00000924045b7981 */ /* 0x004e24000c1e1100 */
[----:B0-----:R-:W-:-:S05]  /*3c00*/  PRMT R7, R91, 0x8880, RZ ;  /* 0x000088805b077816 */ /* 0x001fca00000000ff */
[----:B------:R-:W-:-:S07]  /*3c10*/  IMAD R88, R7, R90, RZ ;  /* 0x0000005a07587224 */ /* 0x000fce00078e02ff */
.L_x_111:
[----:B------:R-:W-:Y:S05]  /*3c20*/  BSYNC B1 ;  /* 0x0000000000017941 */ /* 0x000fea0003800000 */
.L_x_110:
[----:B------:R-:W-:Y:S01]  /*3c30*/  ISETP.LT.OR P5, PT, R3, 0x9, !P0 ;  /* 0x000000090300780c */ /* 0x000fe200047a1670 */
[----:B------:R-:W-:Y:S01]  /*3c40*/  @!P3 IMAD R29, R29, R89, R88 ;  /* 0x000000591d1db224 */ /* 0x000fe200078e0258 */
[----:B------:R-:W-:Y:S01]  /*3c50*/  BSSY B1, `(.L_x_112) ;  /* 0x0000009000017945 */ /* 0x000fe20003800000 */
[C---:B------:R-:W-:Y:S02]  /*3c60*/  ISETP.LT.OR P4, PT, R3.reuse, 0xa, !P0 ;  /* 0x0000000a0300780c */ /* 0x040fe40004781670 */
[C---:B------:R-:W-:Y:S01]  /*3c70*/  ISETP.LT.OR P1, PT, R3.reuse, 0x12, !P2 ;  /* 0x000000120300780c */ /* 0x040fe20005721670 */
[----:B------:R0:W-:Y:S01]  /*3c80*/  @!P3 STG.E.U8 desc[UR36][R8.64+0x9], R29 ;  /* 0x0000091d0800b986 */ /* 0x0001e2000c101124 */
[----:B------:R-:W-:-:S06]  /*3c90*/  ISETP.LT.OR P3, PT, R3, 0x11, !P2 ;  /* 0x000000110300780c */ /* 0x000fcc0005761670 */
[----:B------:R-:W-:Y:S07]  /*3ca0*/  @P5 BRA `(.L_x_113) ;  /* 0x00000000000c5947 */ /* 0x000fee0003800000 */
[----:B--2---:R-:W0:Y:S02]  /*3cb0*/  LDG.E.U8 R91, desc[UR36][R12.64+0x8] ;  /* 0x000008240c5b7981 */ /* 0x004e24000c1e1100 */
[----:B0-----:R-:W-:-:S05]  /*3cc0*/  PRMT R7, R91, 0x8880, RZ ;  /* 0x000088805b077816 */ /* 0x001fca00000000ff */
[----:B------:R-:W-:-:S07]  /*3cd0*/  IMAD R88, R7, R90, RZ ;  /* 0x0000005a07587224 */ /* 0x000fce00078e02ff */
.L_x_113:
[----:B------:R-:W-:Y:S05]  /*3ce0*/  BSYNC B1 ;  /* 0x0000000000017941 */ /* 0x000fea0003800000 */
.L_x_112:
[----:B0-----:R-:W-:Y:S01]  /*3cf0*/  @!P5 IMAD R7, R30, R89, R88 ;  /* 0x000000591e07d224 */ /* 0x001fe200078e0258 */
[----:B------:R-:W-:Y:S04]  /*3d00*/  BSSY B1, `(.L_x_114) ;  /* 0x0000006000017945 */ /* 0x000fe80003800000 */
[----:B------:R0:W-:Y:S01]  /*3d10*/  @!P5 STG.E.U8 desc[UR36][R10.64+0x8], R7 ;  /* 0x000008070a00d986 */ /* 0x0001e2000c101124 */
[----:B------:R-:W-:Y:S05]  /*3d20*/  @P4 BRA `(.L_x_115) ;  /* 0x00000000000c4947 */ /* 0x000fea0003800000 */
[----:B--2---:R-:W0:Y:S02]  /*3d30*/  LDG.E.U8 R91, desc[UR36][R12.64+0x9] ;  /* 0x000009240c5b7981 */ /* 0x004e24000c1e1100 */
[----:B0-----:R-:W-:-:S05]  /*3d40*/  PRMT R7, R91, 0x8880, RZ ;  /* 0x000088805b077816 */ /* 0x001fca00000000ff */
[----:B------:R-:W-:-:S07]  /*3d50*/  IMAD R88, R7, R90, RZ ;  /* 0x0000005a07587224 */ /* 0x000fce00078e02ff */
.L_x_115:
[----:B------:R-:W-:Y:S05]  /*3d60*/  BSYNC B1 ;  /* 0x0000000000017941 */ /* 0x000fea0003800000 */
.L_x_114:
[----:B------:R-:W-:Y:S01]  /*3d70*/  @!P4 IMAD R31, R31, R89, R88 ;  /* 0x000000591f1fc224 */ /* 0x000fe200078e0258 */
[----:B------:R-:W-:Y:S04]  /*3d80*/  BSSY B1, `(.L_x_116) ;  /* 0x0000006000017945 */ /* 0x000fe80003800000 */
[----:B------:R0:W-:Y:S01]  /*3d90*/  @!P4 STG.E.U8 desc[UR36][R10.64+0x9], R31 ;  /* 0x0000091f0a00c986 */ /* 0x0001e2000c101124 */
[----:B------:R-:W-:Y:S05]  /*3da0*/  @P3 BRA `(.L_x_117) ;  /* 0x00000000000c3947 */ /* 0x000fea0003800000 */
[----:B--2---:R-:W0:Y:S02]  /*3db0*/  LDG.E.U8 R91, desc[UR36][R4.64+0x10] ;  /* 0x00001024045b7981 */ /* 0x004e24000c1e1100 */
[----:B0-----:R-:W-:-:S05]  /*3dc0*/  PRMT R7, R91, 0x8880, RZ ;  /* 0x000088805b077816 */ /* 0x001fca00000000ff */
[----:B------:R-:W-:-:S07]  /*3dd0*/  IMAD R88, R7, R90, RZ ;  /* 0x0000005a07587224 */ /* 0x000fce00078e02ff */
.L_x_117:
[----:B------:R-:W-:Y:S05]  /*3de0*/  BSYNC B1 ;  /* 0x0000000000017941 */ /* 0x000fea0003800000 */
.L_x_116:
[----:B0-----:R-:W-:Y:S01]  /*3df0*/  @!P3 IMAD R7, R32, R89, R88 ;  /* 0x000000592007b224 */ /* 0x001fe200078e0258 */
[----:B------:R-:W-:Y:S04]  /*3e00*/  BSSY B1, `(.L_x_118) ;  /* 0x0000006000017945 */ /* 0x000fe80003800000 */
[----:B------:R0:W-:Y:S01]  /*3e10*/  @!P3 STG.E.U8 desc[UR36][R8.64+0x10], R7 ;  /* 0x000010070800b986 */ /* 0x0001e2000c101124 */
[----:B------:R-:W-:Y:S05]  /*3e20*/  @P1 BRA `(.L_x_119) ;  /* 0x00000000000c1947 */ /* 0x000fea0003800000 */
[----:B--2---:R-:W0:Y:S02]  /*3e30*/  LDG.E.U8 R91, desc[UR36][R4.64+0x11] ;  /* 0x00001124045b7981 */ /* 0x004e24000c1e1100 */
[----:B0-----:R-:W-:-:S05]  /*3e40*/  PRMT R7, R91, 0x8880, RZ ;  /* 0x000088805b077816 */ /* 0x001fca00000000ff */
[----:B------:R-:W-:-:S07]  /*3e50*/  IMAD R88, R7, R90, RZ ;  /* 0x0000005a07587224 */ /* 0x000fce00078e02ff */
.L_x_119:
[----:B------:R-:W-:Y:S05]  /*3e60*/  BSYNC B1 ;  /* 0x0000000000017941 */ /* 0x000fea0003800000 */
.L_x_118:
        /* <DEDUP_REMOVED lines=11> */
.L_x_121:
[----:B------:R-:W-:Y:S05]  /*3f20*/  BSYNC B1 ;  /* 0x0000000000017941 */ /* 0x000fea0003800000 */
.L_x_120:
[----:B0-----:R-:W-:Y:S01]  /*3f30*/  @!P4 IMAD R7, R34, R89, R88 ;  /* 0x000000592207c224 */ /* 0x001fe200078e0258 */
[----:B------:R-:W-:Y:S04]  /*3f40*/  BSSY B1, `(.L_x_122) ;  /* 0x0000006000017945 */ /* 0x000fe80003800000 */
[----:B------:R0:W-:Y:S01]  /*3f50*/  @!P4 STG.E.U8 desc[UR36][R10.64+0x10], R7 ;  /* 0x000010070a00c986 */ /* 0x0001e2000c101124 */
[----:B------:R-:W-:Y:S05]  /*3f60*/  @P3 BRA `(.L_x_123) ;  /* 0x00000000000c3947 */ /* 0x000fea0003800000 */
[----:B--2---:R-:W0:Y:S02]  /*3f70*/  LDG.E.U8 R91, desc[UR36][R12.64+0x11] ;  /* 0x000011240c5b7981 */ /* 0x004e24000c1e1100 */
[----:B0-----:R-:W-:-:S05]  /*3f80*/  PRMT R7, R91, 0x8880, RZ ;  /* 0x000088805b077816 */ /* 0x001fca00000000ff */
[----:B------:R-:W-:-:S07]  /*3f90*/  IMAD R88, R7, R90, RZ ;  /* 0x0000005a07587224 */ /* 0x000fce00078e02ff */
.L_x_123:
[----:B------:R-:W-:Y:S05]  /*3fa0*/  BSYNC B1 ;  /* 0x0000000000017941 */ /* 0x000fea0003800000 */
.L_x_122:
[----:B------:R-:W-:Y:S01]  /*3fb0*/  @!P3 IMAD R35, R35, R89, R88 ;  /* 0x000000592323b224 */ /* 0x000fe200078e0258 */
[----:B------:R-:W-:Y:S04]  /*3fc0*/  BSSY B1, `(.L_x_124) ;  /* 0x0000006000017945 */ /* 0x000fe80003800000 */
[----:B------:R0:W-:Y:S01]  /*3fd0*/  @!P3 STG.E.U8 desc[UR36][R10.64+0x11], R35 ;  /* 0x000011230a00b986 */ /* 0x0001e2000c101124 */
[----:B------:R-:W-:Y:S05]  /*3fe0*/  @P5 BRA `(.L_x_125) ;  /* 0x00000000000c5947 */ /* 0x000fea0003800000 */
[----:B--2---:R-:W0:Y:S02]  /*3ff0*/  LDG.E.U8 R91, desc[UR36][R4.64+0x18] ;  /* 0x00001824045b7981 */ /* 0x004e24000c1e1100 */
[----:B0-----:R-:W-:-:S05]  /*4000*/  PRMT R7, R91, 0x8880, RZ ;  /* 0x000088805b077816 */ /* 0x001fca00000000ff */
[----:B------:R-:W-:-:S07]  /*4010*/  IMAD R88, R7, R90, RZ ;  /* 0x0000005a07587224 */ /* 0x000fce00078e02ff */
.L_x_125:
[----:B------:R-:W-:Y:S05]  /*4020*/  BSYNC B1 ;  /* 0x0000000000017941 */ /* 0x000fea0003800000 */
.L_x_124:
[----:B0-----:R-:W-:Y:S01]  /*4030*/  @!P5 IMAD R7, R36, R89, R88 ;  /* 0x000000592407d224 */ /* 0x001fe200078e0258 */
[----:B------:R-:W-:Y:S04]  /*4040*/  BSSY B1, `(.L_x_126) ;  /* 0x0000006000017945 */ /* 0x000fe80003800000 */
[----:B------:R0:W-:Y:S01]  /*4050*/  @!P5 STG.E.U8 desc[UR36][R8.64+0x18], R7 ;  /* 0x000018070800d986 */ /* 0x0001e2000c101124 */
[----:B------:R-:W-:Y:S05]  /*4060*/  @P1 BRA `(.L_x_127) ;  /* 0x00000000000c1947 */ /* 0x000fea0003800000 */
[----:B--2---:R-:W0:Y:S02]  /*4070*/  LDG.E.U8 R91, desc[UR36][R4.64+0x19] ;  /* 0x00001924045b7981 */ /* 0x004e24000c1e1100 */
[----:B0-----:R-:W-:-:S05]  /*4080*/  PRMT R7, R91, 0x8880, RZ ;  /* 0x000088805b077816 */ /* 0x001fca00000000ff */
[----:B------:R-:W-:-:S07]  /*4090*/  IMAD R88, R7, R90, RZ ;  /* 0x0000005a07587224 */ /* 0x000fce00078e02ff */
.L_x_127:
[----:B------:R-:W-:Y:S05]  /*40a0*/  BSYNC B1 ;  /* 0x0000000000017941 */ /* 0x000fea0003800000 */
.L_x_126:
        /* <DEDUP_REMOVED lines=11> */
.L_x_129:
[----:B------:R-:W-:Y:S05]  /*4160*/  BSYNC B1 ;  /* 0x0000000000017941 */ /* 0x000fea0003800000 */
.L_x_128:
[----:B0-----:R-:W-:Y:S01]  /*4170*/  @!P4 IMAD R7, R38, R89, R88 ;  /* 0x000000592607c224 */ /* 0x001fe200078e0258 */
[----:B------:R-:W-:Y:S04]  /*4180*/  BSSY B1, `(.L_x_130) ;  /* 0x0000006000017945 */ /* 0x000fe80003800000 */
[----:B------:R0:W-:Y:S01]  /*4190*/  @!P4 STG.E.U8 desc[UR36][R10.64+0x18], R7 ;  /* 0x000018070a00c986 */ /* 0x0001e2000c101124 */
[----:B------:R-:W-:Y:S05]  /*41a0*/  @P3 BRA `(.L_x_131) ;  /* 0x00000000000c3947 */ /* 0x000fea0003800000 */
[----:B--2---:R-:W0:Y:S02]  /*41b0*/  LDG.E.U8 R91, desc[UR36][R12.64+0x19] ;  /* 0x000019240c5b7981 */ /* 0x004e24000c1e1100 */
[----:B0-----:R-:W-:-:S05]  /*41c0*/  PRMT R7, R91, 0x8880, RZ ;  /* 0x000088805b077816 */ /* 0x001fca00000000ff */
[----:B------:R-:W-:-:S07]  /*41d0*/  IMAD R88, R7, R90, RZ ;  /* 0x0000005a07587224 */ /* 0x000fce00078e02ff */
.L_x_131:
[----:B------:R-:W-:Y:S05]  /*41e0*/  BSYNC B1 ;  /* 0x0000000000017941 */ /* 0x000fea0003800000 */
.L_x_130:
[----:B------:R-:W-:Y:S01]  /*41f0*/  @!P3 IMAD R39, R39, R89, R88 ;  /* 0x000000592727b224 */ /* 0x000fe200078e0258 */
[----:B------:R-:W-:Y:S04]  /*4200*/  BSSY B1, `(.L_x_132) ;  /* 0x0000006000017945 */ /* 0x000fe80003800000 */
[----:B------:R0:W-:Y:S01]  /*4210*/  @!P3 STG.E.U8 desc[UR36][R10.64+0x19], R39 ;  /* 0x000019270a00b986 */ /* 0x0001e2000c101124 */
[----:B------:R-:W-:Y:S05]  /*4220*/  @P5 BRA `(.L_x_133) ;  /* 0x00000000000c5947 */ /* 0x000fea0003800000 */
[----:B--2---:R-:W0:Y:S02]  /*4230*/  LDG.E.U8 R91, desc[UR36][R4.64+0x20] ;  /* 0x00002024045b7981 */ /* 0x004e24000c1e1100 */
[----:B0-----:R-:W-:-:S05]  /*4240*/  PRMT R7, R91, 0x8880, RZ ;  /* 0x000088805b077816 */ /* 0x001fca00000000ff */
[----:B------:R-:W-:-:S07]  /*4250*/  IMAD R88, R7, R90, RZ ;  /* 0x0000005a07587224 */ /* 0x000fce00078e02ff */
.L_x_133:
[----:B------:R-:W-:Y:S05]  /*4260*/  BSYNC B1 ;  /* 0x0000000000017941 */ /* 0x000fea0003800000 */
.L_x_132:
[----:B0-----:R-:W-:Y:S01]  /*4270*/  @!P5 IMAD R7, R40, R89, R88 ;  /* 0x000000592807d224 */ /* 0x001fe200078e0258 */
[----:B------:R-:W-:Y:S04]  /*4280*/  BSSY B1, `(.L_x_134) ;  /* 0x0000006000017945 */ /* 0x000fe80003800000 */
[----:B------:R0:W-:Y:S01]  /*4290*/  @!P5 STG.E.U8 desc[UR36][R8.64+0x20], R7 ;  /* 0x000020070800d986 */ /* 0x0001e2000c101124 */
[----:B------:R-:W-:Y:S05]  /*42a0*/  @P1 BRA `(.L_x_135) ;  /* 0x00000000000c1947 */ /* 0x000fea0003800000 */
[----:B--2---:R-:W0:Y:S02]  /*42b0*/  LDG.E.U8 R91, desc[UR36][R4.64+0x21] ;  /* 0x00002124045b7981 */ /* 0x004e24000c1e1100 */
[----:B0-----:R-:W-:-:S05]  /*42c0*/  PRMT R7, R91, 0x8880, RZ ;  /* 0x000088805b077816 */ /* 0x001fca00000000ff */
[----:B------:R-:W-:-:S07]  /*42d0*/  IMAD R88, R7, R90, RZ ;  /* 0x0000005a07587224 */ /* 0x000fce00078e02ff */
.L_x_135:
[----:B------:R-:W-:Y:S05]  /*42e0*/  BSYNC B1 ;  /* 0x0000000000017941 */ /* 0x000fea0003800000 */
.L_x_134:
        /* <DEDUP_REMOVED lines=11> */
.L_x_137:
[----:B------:R-:W-:Y:S05]  /*43a0*/  BSYNC B1 ;  /* 0x0000000000017941 */ /* 0x000fea0003800000 */
.L_x_136:
[----:B0-----:R-:W-:Y:S01]  /*43b0*/  @!P4 IMAD R7, R42, R89, R88 ;  /* 0x000000592a07c224 */ /* 0x001fe200078e0258 */
[----:B------:R-:W-:Y:S04]  /*43c0*/  BSSY B1, `(.L_x_138) ;  /* 0x0000006000017945 */ /* 0x000fe80003800000 */
[----:B------:R0:W-:Y:S01]  /*43d0*/  @!P4 STG.E.U8 desc[UR36][R10.64+0x20], R7 ;  /* 0x000020070a00c986 */ /* 0x0001e2000c101124 */
[----:B------:R-:W-:Y:S05]  /*43e0*/  @P3 BRA `(.L_x_139) ;  /* 0x00000000000c3947 */ /* 0x000fea0003800000 */
[----:B--2---:R-:W0:Y:S02]  /*43f0*/  LDG.E.U8 R91, desc[UR36][R12.64+0x21] ;  /* 0x000021240c5b7981 */ /* 0x004e24000c1e1100 */
[----:B0-----:R-:W-:-:S05]  /*4400*/  PRMT R7, R91, 0x8880, RZ ;  /* 0x000088805b077816 */ /* 0x001fca00000000ff */
[----:B------:R-:W-:-:S07]  /*4410*/  IMAD R88, R7, R90, RZ ;  /* 0x0000005a07587224 */ /* 0x000fce00078e02ff */
.L_x_139:
[----:B------:R-:W-:Y:S05]  /*4420*/  BSYNC B1 ;  /* 0x0000000000017941 */ /* 0x000fea0003800000 */
.L_x_138:
[----:B------:R-:W-:Y:S01]  /*4430*/  @!P3 IMAD R43, R43, R89, R88 ;  /* 0x000000592b2bb224 */ /* 0x000fe200078e0258 */
[----:B------:R-:W-:Y:S04]  /*4440*/  BSSY B1, `(.L_x_140) ;  /* 0x0000006000017945 */ /* 0x000fe80003800000 */
[----:B------:R0:W-:Y:S01]  /*4450*/  @!P3 STG.E.U8 desc[UR36][R10.64+0x21], R43 ;  /* 0x0000212b0a00b986 */ /* 0x0001e2000c101124 */
[----:B------:R-:W-:Y:S05]  /*4460*/  @P5 BRA `(.L_x_141) ;  /* 0x00000000000c5947 */ /* 0x000fea0003800000 */
[----:B--2---:R-:W0:Y:S02]  /*4470*/  LDG.E.U8 R91, desc[UR36][R4.64+0x28] ;  /* 0x00002824045b7981 */ /* 0x004e24000c1e1100 */
[----:B0-----:R-:W-:-:S05]  /*4480*/  PRMT R7, R91, 0x8880, RZ ;  /* 0x000088805b077816 */ /* 0x001fca00000000ff */
[----:B------:R-:W-:-:S07]  /*4490*/  IMAD R88, R7, R90, RZ ;  /* 0x0000005a07587224 */ /* 0x000fce00078e02ff */
.L_x_141:
[----:B------:R-:W-:Y:S05]  /*44a0*/  BSYNC B1 ;  /* 0x0000000000017941 */ /* 0x000fea0003800000 */
.L_x_140:
[----:B0-----:R-:W-:Y:S01]  /*44b0*/  @!P5 IMAD R7, R44, R89, R88 ;  /* 0x000000592c07d224 */ /* 0x001fe200078e0258 */
[----:B------:R-:W-:Y:S04]  /*44c0*/  BSSY B1, `(.L_x_142) ;  /* 0x0000006000017945 */ /* 0x000fe80003800000 */
[----:B------:R0:W-:Y:S01]  /*44d0*/  @!P5 STG.E.U8 desc[UR36][R8.64+0x28], R7 ;  /* 0x000028070800d986 */ /* 0x0001e2000c101124 */
[----:B------:R-:W-:Y:S05]  /*44e0*/  @P1 BRA `(.L_x_143) ;  /* 0x00000000000c1947 */ /* 0x000fea0003800000 */
[----:B--2---:R-:W0:Y:S02]  /*44f0*/  LDG.E.U8 R91, desc[UR36][R4.64+0x29] ;  /* 0x00002924045b7981 */ /* 0x004e24000c1e1100 */
[----:B0-----:R-:W-:-:S05]  /*4500*/  PRMT R7, R91, 0x8880, RZ ;  /* 0x000088805b077816 */ /* 0x001fca00000000ff */
[----:B------:R-:W-:-:S07]  /*4510*/  IMAD R88, R7, R90, RZ ;  /* 0x0000005a07587224 */ /* 0x000fce00078e02ff */
.L_x_143:
[----:B------:R-:W-:Y:S05]  /*4520*/  BSYNC B1 ;  /* 0x0000000000017941 */ /* 0x000fea0003800000 */
.L_x_142:
        /* <DEDUP_REMOVED lines=11> */
.L_x_145:
[----:B------:R-:W-:Y:S05]  /*45e0*/  BSYNC B1 ;  /* 0x0000000000017941 */ /* 0x000fea0003800000 */
.L_x_144:
[----:B0-----:R-:W-:Y:S01]  /*45f0*/  @!P4 IMAD R7, R46, R89, R88 ;  /* 0x000000592e07c224 */ /* 0x001fe200078e0258 */
[----:B------:R-:W-:Y:S04]  /*4600*/  BSSY B1, `(.L_x_146) ;  /* 0x0000006000017945 */ /* 0x000fe80003800000 */
[----:B------:R0:W-:Y:S01]  /*4610*/  @!P4 STG.E.U8 desc[UR36][R10.64+0x28], R7 ;  /* 0x000028070a00c986 */ /* 0x0001e2000c101124 */
[----:B------:R-:W-:Y:S05]  /*4620*/  @P3 BRA `(.L_x_147) ;  /* 0x00000000000c3947 */ /* 0x000fea0003800000 */
[----:B--2---:R-:W0:Y:S02]  /*4630*/  LDG.E.U8 R91, desc[UR36][R12.64+0x29] ;  /* 0x000029240c5b7981 */ /* 0x004e24000c1e1100 */
[----:B0-----:R-:W-:-:S05]  /*4640*/  PRMT R7, R91, 0x8880, RZ ;  /* 0x000088805b077816 */ /* 0x001fca00000000ff */
[----:B------:R-:W-:-:S07]  /*4650*/  IMAD R88, R7, R90, RZ ;  /* 0x0000005a07587224 */ /* 0x000fce00078e02ff */
.L_x_147:
[----:B------:R-:W-:Y:S05]  /*4660*/  BSYNC B1 ;  /* 0x0000000000017941 */ /* 0x000fea0003800000 */
.L_x_146:
[----:B------:R-:W-:Y:S01]  /*4670*/  @!P3 IMAD R47, R47, R89, R88 ;  /* 0x000000592f2fb224 */ /* 0x000fe200078e0258 */
[----:B------:R-:W-:Y:S04]  /*4680*/  BSSY B1, `(.L_x_148) ;  /* 0x0000006000017945 */ /* 0x000fe80003800000 */
[----:B------:R0:W-:Y:S01]  /*4690*/  @!P3 STG.E.U8 desc[UR36][R10.64+0x29], R47 ;  /* 0x0000292f0a00b986 */ /* 0x0001e2000c101124 */
[----:B------:R-:W-:Y:S05]  /*46a0*/  @P5 BRA `(.L_x_149) ;  /* 0x00000000000c5947 */ /* 0x000fea0003800000 */
[----:B--2---:R-:W0:Y:S02]  /*46b0*/  LDG.E.U8 R91, desc[UR36][R4.64+0x30] ;  /* 0x00003024045b7981 */ /* 0x004e24000c1e1100 */
[----:B0-----:R-:W-:-:S05]  /*46c0*/  PRMT R7, R91, 0x8880, RZ ;  /* 0x000088805b077816 */ /* 0x001fca00000000ff */
[----:B------:R-:W-:-:S07]  /*46d0*/  IMAD R88, R7, R90, RZ ;  /* 0x0000005a07587224 */ /* 0x000fce00078e02ff */
.L_x_149:
[----:B------:R-:W-:Y:S05]  /*46e0*/  BSYNC B1 ;  /* 0x0000000000017941 */ /* 0x000fea0003800000 */
.L_x_148:
[----:B0-----:R-:W-:Y:S01]  /*46f0*/  @!P5 IMAD R7, R48, R89, R88 ;  /* 0x000000593007d224 */ /* 0x001fe200078e0258 */
[----:B------:R-:W-:Y:S04]  /*4700*/  BSSY B1, `(.L_x_150) ;  /* 0x0000006000017945 */ /* 0x000fe80003800000 */
[----:B------:R0:W-:Y:S01]  /*4710*/  @!P5 STG.E.U8 desc[UR36][R8.64+0x30], R7 ;  /* 0x000030070800d986 */ /* 0x0001e2000c101124 */
[----:B------:R-:W-:Y:S05]  /*4720*/  @P1 BRA `(.L_x_151) ;  /* 0x00000000000c1947 */ /* 0x000fea0003800000 */
[----:B--2---:R-:W0:Y:S02]  /*4730*/  LDG.E.U8 R91, desc[UR36][R4.64+0x31] ;  /* 0x00003124045b7981 */ /* 0x004e24000c1e1100 */
[----:B0-----:R-:W-:-:S05]  /*4740*/  PRMT R7, R91, 0x8880, RZ ;  /* 0x000088805b077816 */ /* 0x001fca00000000ff */
[----:B------:R-:W-:-:S07]  /*4750*/  IMAD R88, R7, R90, RZ ;  /* 0x0000005a07587224 */ /* 0x000fce00078e02ff */
.L_x_151:
[----:B------:R-:W-:Y:S05]  /*4760*/  BSYNC B1 ;  /* 0x0000000000017941 */ /* 0x000fea0003800000 */
.L_x_150:
[----:B------:R-:W-:Y:S01]  /*4770*/  ISETP.LT.OR P4, PT, R3, 0x31, !P0 ;  /* 0x000000310300780c */ /* 0x000fe20004781670 */
[----:B------:R-:W-:Y:S01]  /*4780*/  @!P1 IMAD R49, R49, R89, R88 ;  /* 0x0000005931319224 */ /* 0x000fe200078e0258 */
[----:B------:R-:W-:Y:S01]  /*4790*/  BSSY B1, `(.L_x_152) ;  /* 0x000000a000017945 */ /* 0x000fe20003800000 */
[C---:B------:R-:W-:Y:S02]  /*47a0*/  ISETP.LT.OR P3, PT, R3.reuse, 0x32, !P0 ;  /* 0x000000320300780c */ /* 0x040fe40004761670 */
        /* <DEDUP_REMOVED lines=8> */
.L_x_153:
[----:B------:R-:W-:Y:S05]  /*4830*/  BSYNC B1 ;  /* 0x0000000000017941 */ /* 0x000fea0003800000 */
.L_x_152:
[----:B0-----:R-:W-:Y:S01]  /*4840*/  @!P4 IMAD R7, R50, R89, R88 ;  /* 0x000000593207c224 */ /* 0x001fe200078e0258 */
[----:B------:R-:W-:Y:S04]  /*4850*/  BSSY B1, `(.L_x_154) ;  /* 0x0000006000017945 */ /* 0x000fe80003800000 */
[----:B------:R0:W-:Y:S01]  /*4860*/  @!P4 STG.E.U8 desc[UR36][R10.64+0x30], R7 ;  /* 0x000030070a00c986 */ /* 0x0001e2000c101124 */
[----:B------:R-:W-:Y:S05]  /*4870*/  @P3 BRA `(.L_x_155) ;  /* 0x00000000000c3947 */ /* 0x000fea0003800000 */
[----:B--2---:R-:W0:Y:S02]  /*4880*/  LDG.E.U8 R91, desc[UR36][R12.64+0x31] ;  /* 0x000031240c5b7981 */ /* 0x004e24000c1e1100 */
[----:B0-----:R-:W-:-:S05]  /*4890*/  PRMT R7, R91, 0x8880, RZ ;  /* 0x000088805b077816 */ /* 0x001fca00000000ff */
[----:B------:R-:W-:-:S07]  /*48a0*/  IMAD R88, R7, R90, RZ ;  /* 0x0000005a07587224 */ /* 0x000fce00078e02ff */
.L_x_155:
[----:B------:R-:W-:Y:S05]  /*48b0*/  BSYNC B1 ;  /* 0x0000000000017941 */ /* 0x000fea0003800000 */
.L_x_154:
[----:B------:R-:W-:Y:S01]  /*48c0*/  @!P3 IMAD R51, R51, R89, R88 ;  /* 0x000000593333b224 */ /* 0x000fe200078e0258 */
[----:B------:R-:W-:Y:S04]  /*48d0*/  BSSY B1, `(.L_x_156) ;  /* 0x0000006000017945 */ /* 0x000fe80003800000 */
[----:B------:R0:W-:Y:S01]  /*48e0*/  @!P3 STG.E.U8 desc[UR36][R10.64+0x31], R51 ;  /* 0x000031330a00b986 */ /* 0x0001e2000c101124 */
[----:B------:R-:W-:Y:S05]  /*48f0*/  @P1 BRA `(.L_x_157) ;  /* 0x00000000000c1947 */ /* 0x000fea0003800000 */
[----:B--2---:R-:W0:Y:S02]  /*4900*/  LDG.E.U8 R91, desc[UR36][R4.64+0x38] ;  /* 0x00003824045b7981 */ /* 0x004e24000c1e1100 */
[----:B0-----:R-:W-:-:S05]  /*4910*/  PRMT R7, R91, 0x8880, RZ ;  /* 0x000088805b077816 */ /* 0x001fca00000000ff */
[----:B------:R-:W-:-:S07]  /*4920*/  IMAD R88, R7, R90, RZ ;  /* 0x0000005a07587224 */ /* 0x000fce00078e02ff */
.L_x_157:
[----:B------:R-:W-:Y:S05]  /*4930*/  BSYNC B1 ;  /* 0x0000000000017941 */ /* 0x000fea0003800000 */
.L_x_156:
[----:B0-----:R-:W-:Y:S01]  /*4940*/  @!P1 IMAD R7, R52, R89, R88 ;  /* 0x0000005934079224 */ /* 0x001fe200078e0258 */
[----:B------:R-:W-:Y:S04]  /*4950*/  BSSY B1, `(.L_x_158) ;  /* 0x0000006000017945 */ /* 0x000fe80003800000 */
[----:B------:R0:W-:Y:S01]  /*4960*/  @!P1 STG.E.U8 desc[UR36][R8.64+0x38], R7 ;  /* 0x0000380708009986 */ /* 0x0001e2000c101124 */
[----:B------:R-:W-:Y:S05]  /*4970*/  @P2 BRA `(.L_x_159) ;  /* 0x00000000000c2947 */ /* 0x000fea0003800000 */
[----:B--2---:R-:W0:Y:S02]  /*4980*/  LDG.E.U8 R91, desc[UR36][R4.64+0x39] ;  /* 0x00003924045b7981 */ /* 0x004e24000c1e1100 */
[----:B0-----:R-:W-:-:S05]  /*4990*/  PRMT R7, R91, 0x8880, RZ ;  /* 0x000088805b077816 */ /* 0x001fca00000000ff */
[----:B------:R-:W-:-:S07]  /*49a0*/  IMAD R88, R7, R90, RZ ;  /* 0x0000005a07587224 */ /* 0x000fce00078e02ff */
.L_x_159:
[----:B------:R-:W-:Y:S05]  /*49b0*/  BSYNC B1 ;  /* 0x0000000000017941 */ /* 0x000fea0003800000 */
.L_x_158:
[----:B------:R-:W-:Y:S01]  /*49c0*/  @!P2 IMAD R53, R53, R89, R88 ;  /* 0x000000593535a224 */ /* 0x000fe200078e0258 */
[----:B------:R-:W-:Y:S04]  /*49d0*/  BSSY B1, `(.L_x_160) ;  /* 0x0000006000017945 */ /* 0x000fe80003800000 */
[----:B------:R0:W-:Y:S01]  /*49e0*/  @!P2 STG.E.U8 desc[UR36][R8.64+0x39], R53 ;  /* 0x000039350800a986 */ /* 0x0001e2000c101124 */
[----:B------:R-:W-:Y:S05]  /*49f0*/  @P5 BRA `(.L_x_161) ;  /* 0x00000000000c5947 */ /* 0x000fea0003800000 */
[----:B--2---:R-:W2:Y:S02]  /*4a00*/  LDG.E.U8 R91, desc[UR36][R12.64+0x38] ;  /* 0x000038240c5b7981 */ /* 0x004ea4000c1e1100 */
[----:B--2---:R-:W-:-:S05]  /*4a10*/  PRMT R5, R91, 0x8880, RZ ;  /* 0x000088805b057816 */ /* 0x004fca00000000ff */
[----:B------:R-:W-:-:S07]  /*4a20*/  IMAD R88, R5, R90, RZ ;  /* 0x0000005a05587224 */ /* 0x000fce00078e02ff */
.L_x_161:
[----:B------:R-:W-:Y:S05]  /*4a30*/  BSYNC B1 ;  /* 0x0000000000017941 */ /* 0x000fea0003800000 */
.L_x_160:
[----:B------:R-:W-:Y:S01]  /*4a40*/  @!P5 IMAD R5, R54, R89, R88 ;  /* 0x000000593605d224 */ /* 0x000fe200078e0258 */
[----:B------:R-:W-:Y:S01]  /*4a50*/  ISETP.LT.OR P0, PT, R3, 0x3a, !P0 ;  /* 0x0000003a0300780c */ /* 0x000fe20004701670 */
[----:B------:R-:W-:Y:S03]  /*4a60*/  BSSY B1, `(.L_x_162) ;  /* 0x0000006000017945 */ /* 0x000fe60003800000 */
[----:B------:R0:W-:Y:S09]  /*4a70*/  @!P5 STG.E.U8 desc[UR36][R10.64+0x38], R5 ;  /* 0x000038050a00d986 */ /* 0x0001f2000c101124 */
[----:B------:R-:W-:Y:S05]  /*4a80*/  @P0 BRA `(.L_x_163) ;  /* 0x00000000000c0947 */ /* 0x000fea0003800000 */
[----:B--2---:R-:W2:Y:S02]  /*4a90*/  LDG.E.U8 R91, desc[UR36][R12.64+0x39] ;  /* 0x000039240c5b7981 */ /* 0x004ea4000c1e1100 */
[----:B--2---:R-:W-:-:S05]  /*4aa0*/  PRMT R3, R91, 0x8880, RZ ;  /* 0x000088805b037816 */ /* 0x004fca00000000ff */
[----:B------:R-:W-:-:S07]  /*4ab0*/  IMAD R88, R3, R90, RZ ;  /* 0x0000005a03587224 */ /* 0x000fce00078e02ff */
.L_x_163:
[----:B------:R-:W-:Y:S05]  /*4ac0*/  BSYNC B1 ;  /* 0x0000000000017941 */ /* 0x000fea0003800000 */
.L_x_162:
[----:B------:R-:W-:Y:S01]  /*4ad0*/  IMAD R55, R55, R89, R88 ;  /* 0x0000005937377224 */ /* 0x000fe200078e0258 */
[----:B------:R-:W-:Y:S06]  /*4ae0*/  @P0 BRA `(.L_x_164) ;  /* 0x0000000c00180947 */ /* 0x000fec0003800000 */
[----:B------:R0:W-:Y:S01]  /*4af0*/  STG.E.U8 desc[UR36][R10.64+0x39], R55 ;  /* 0x000039370a007986 */ /* 0x0001e2000c101124 */
[----:B------:R-:W-:Y:S05]  /*4b00*/  BRA `(.L_x_164) ;  /* 0x0000000c00107947 */ /* 0x000fea0003800000 */
.L_x_35:
[C---:B------:R-:W-:Y:S02]  /*4b10*/  ISETP.GE.AND P2, PT, R102.reuse, 0x1, PT ;  /* 0x000000016600780c */ /* 0x040fe40003f46270 */
[----:B------:R-:W-:Y:S02]  /*4b20*/  ISETP.GE.AND P1, PT, R102, 0x9, PT ;  /* 0x000000096600780c */ /* 0x000fe40003f26270 */
[C---:B------:R-:W-:Y:S02]  /*4b30*/  ISETP.LT.OR P4, PT, R3.reuse, 0x1, !P2 ;  /* 0x000000010300780c */ /* 0x040fe40005781670 */
[C---:B------:R-:W-:Y:S02]  /*4b40*/  ISETP.LT.OR P5, PT, R3.reuse, 0x2, !P2 ;  /* 0x000000020300780c */ /* 0x040fe400057a1670 */
[C---:B------:R-:W-:Y:S02]  /*4b50*/  ISETP.LT.OR P0, PT, R3.reuse, 0x1, !P1 ;  /* 0x000000010300780c */ /* 0x040fe40004f01670 */
[----:B------:R-:W-:-:S07]  /*4b60*/  ISETP.LT.OR P3, PT, R3, 0x2, !P1 ;  /* 0x000000020300780c */ /* 0x000fce0004f61670 */
[-C--:B------:R-:W-:Y:S02]  /*4b70*/  @!P4 IMAD R5, R56, R89.reuse, RZ ;  /* 0x000000593805c224 */ /* 0x080fe400078e02ff */
[-C--:B------:R-:W-:Y:S02]  /*4b80*/  @!P5 IMAD R57, R57, R89.reuse, RZ ;  /* 0x000000593939d224 */ /* 0x080fe400078e02ff */
[-C--:B------:R-:W-:Y:S01]  /*4b90*/  @!P0 IMAD R13, R58, R89.reuse, RZ ;  /* 0x000000593a0d8224 */ /* 0x080fe200078e02ff */
[----:B------:R0:W-:Y:S01]  /*4ba0*/  @!P4 STG.E.U8 desc[UR36][R94.64], R5 ;  /* 0x000000055e00c986 */ /* 0x0001e2000c101124 */
[----:B------:R-:W-:Y:S01]  /*4bb0*/  ISETP.LT.OR P4, PT, R3, 0x9, !P2 ;  /* 0x000000090300780c */ /* 0x000fe20005781670 */
[----:B------:R-:W-:Y:S02]  /*4bc0*/  @!P3 IMAD R59, R59, R89, RZ ;  /* 0x000000593b3bb224 */ /* 0x000fe400078e02ff */
[----:B------:R-:W-:Y:S01]  /*4bd0*/  @!P5 STG.E.U8 desc[UR36][R94.64+0x1], R57 ;  /* 0x000001395e00d986 */ /* 0x000fe2000c101124 */
[----:B------:R-:W-:-:S03]  /*4be0*/  ISETP.LT.OR P5, PT, R3, 0xa, !P2 ;  /* 0x0000000a0300780c */ /* 0x000fc600057a1670 */
[----:B------:R1:W-:Y:S01]  /*4bf0*/  @!P0 STG.E.U8 desc[UR36][R6.64], R13 ;  /* 0x0000000d06008986 */ /* 0x0003e2000c101124 */
[----:B------:R-:W-:-:S03]  /*4c00*/  ISETP.LT.OR P0, PT, R3, 0x9, !P1 ;  /* 0x000000090300780c */ /* 0x000fc60004f01670 */
[----:B------:R-:W-:Y:S01]  /*4c10*/  @!P3 STG.E.U8 desc[UR36][R6.64+0x1], R59 ;  /* 0x0000013b0600b986 */ /* 0x000fe2000c101124 */
[----:B------:R-:W-:Y:S01]  /*4c20*/  ISETP.LT.OR P3, PT, R3, 0xa, !P1 ;  /* 0x0000000a0300780c */ /* 0x000fe20004f61670 */
[----:B------:R-:W-:-:S04]  /*4c30*/  @!P4 IMAD R15, R60, R89, RZ ;  /* 0x000000593c0fc224 */ /* 0x000fc800078e02ff */
[-C--:B------:R-:W-:Y:S01]  /*4c40*/  @!P5 IMAD R61, R61, R89.reuse, RZ ;  /* 0x000000593d3dd224 */ /* 0x080fe200078e02ff */
[----:B------:R3:W-:Y:S01]  /*4c50*/  @!P4 STG.E.U8 desc[UR36][R94.64+0x8], R15 ;  /* 0x0000080f5e00c986 */ /* 0x0007e2000c101124 */
[C---:B------:R-:W-:Y:S02]  /*4c60*/  ISETP.LT.OR P4, PT, R3.reuse, 0x11, !P2 ;  /* 0x000000110300780c */ /* 0x040fe40005781670 */
[-C--:B0-----:R-:W-:Y:S01]  /*4c70*/  @!P0 IMAD R5, R62, R89.reuse, RZ ;  /* 0x000000593e058224 */ /* 0x081fe200078e02ff */
[----:B------:R-:W-:Y:S01]  /*4c80*/  @!P5 STG.E.U8 desc[UR36][R94.64+0x9], R61 ;  /* 0x0000093d5e00d986 */ /* 0x000fe2000c101124 */
[----:B------:R-:W-:Y:S02]  /*4c90*/  ISETP.LT.OR P5, PT, R3, 0x12, !P2 ;  /* 0x000000120300780c */ /* 0x000fe400057a1670 */
[----:B------:R-:W-:Y:S01]  /*4ca0*/  @!P3 IMAD R63, R63, R89, RZ ;  /* 0x000000593f3fb224 */ /* 0x000fe200078e02ff */
[----:B------:R0:W-:Y:S01]  /*4cb0*/  @!P0 STG.E.U8 desc[UR36][R6.64+0x8], R5 ;  /* 0x0000080506008986 */ /* 0x0001e2000c101124 */
[----:B------:R-:W-:-:S03]  /*4cc0*/  ISETP.LT.OR P0, PT, R3, 0x11, !P1 ;  /* 0x000000110300780c */ /* 0x000fc60004f01670 */
[----:B------:R-:W-:Y:S01]  /*4cd0*/  @!P3 STG.E.U8 desc[UR36][R6.64+0x9], R63 ;  /* 0x0000093f0600b986 */ /* 0x000fe2000c101124 */
[----:B------:R-:W-:Y:S01]  /*4ce0*/  ISETP.LT.OR P3, PT, R3, 0x12, !P1 ;  /* 0x000000120300780c */ /* 0x000fe20004f61670 */
[----:B-1----:R-:W-:-:S04]  /*4cf0*/  @!P4 IMAD R13, R64, R89, RZ ;  /* 0x00000059400dc224 */ /* 0x002fc800078e02ff */
[-C--:B------:R-:W-:Y:S01]  /*4d00*/  @!P5 IMAD R65, R65, R89.reuse, RZ ;  /* 0x000000594141d224 */ /* 0x080fe200078e02ff */
[----:B------:R1:W-:Y:S01]  /*4d10*/  @!P4 STG.E.U8 desc[UR36][R94.64+0x10], R13 ;  /* 0x0000100d5e00c986 */ /* 0x0003e2000c101124 */
[C---:B------:R-:W-:Y:S02]  /*4d20*/  ISETP.LT.OR P4, PT, R3.reuse, 0x19, !P2 ;  /* 0x000000190300780c */ /* 0x040fe40005781670 */
[-C--:B---3--:R-:W-:Y:S01]  /*4d30*/  @!P0 IMAD R15, R66, R89.reuse, RZ ;  /* 0x00000059420f8224 */ /* 0x088fe200078e02ff */
[----:B------:R-:W-:Y:S01]  /*4d40*/  @!P5 STG.E.U8 desc[UR36][R94.64+0x11], R65 ;  /* 0x000011415e00d986 */ /* 0x000fe2000c101124 */
[----:B------:R-:W-:Y:S02]  /*4d50*/  ISETP.LT.OR P5, PT, R3, 0x1a, !P2 ;  /* 0x0000001a0300780c */ /* 0x000fe400057a1670 */
[----:B------:R-:W-:Y:S01]  /*4d60*/  @!P3 IMAD R67, R67, R89, RZ ;  /* 0x000000594343b224 */ /* 0x000fe200078e02ff */
[----:B------:R3:W-:Y:S01]  /*4d70*/  @!P0 STG.E.U8 desc[UR36][R6.64+0x10], R15 ;  /* 0x0000100f06008986 */ /* 0x0007e2000c101124 */
[----:B------:R-:W-:-:S03]  /*4d80*/  ISETP.LT.OR P0, PT, R3, 0x19, !P1 ;  /* 0x000000190300780c */ /* 0x000fc60004f01670 */
[----:B------:R-:W-:Y:S01]  /*4d90*/  @!P3 STG.E.U8 desc[UR36][R6.64+0x11], R67 ;  /* 0x000011430600b986 */ /* 0x000fe2000c101124 */
[----:B------:R-:W-:Y:S01]  /*4da0*/  ISETP.LT.OR P3, PT, R3, 0x1a, !P1 ;  /* 0x0000001a0300780c */ /* 0x000fe20004f61670 */
[----:B0-----:R-:W-:-:S04]  /*4db0*/  @!P4 IMAD R5, R68, R89, RZ ;  /* 0x000000594405c224 */ /* 0x001fc800078e02ff */
[-C--:B------:R-:W-:Y:S01]  /*4dc0*/  @!P5 IMAD R69, R69, R89.reuse, RZ ;  /* 0x000000594545d224 */ /* 0x080fe200078e02ff */
[----:B------:R0:W-:Y:S01]  /*4dd0*/  @!P4 STG.E.U8 desc[UR36][R94.64+0x18], R5 ;  /* 0x000018055e00c986 */ /* 0x0001e2000c101124 */
[C---:B------:R-:W-:Y:S02]  /*4de0*/  ISETP.LT.OR P4, PT, R3.reuse, 0x21, !P2 ;  /* 0x000000210300780c */ /* 0x040fe40005781670 */
[-C--:B-1----:R-:W-:Y:S01]  /*4df0*/  @!P0 IMAD R13, R70, R89.reuse, RZ ;  /* 0x00000059460d8224 */ /* 0x082fe200078e02ff */
[----:B------:R-:W-:Y:S01]  /*4e00*/  @!P5 STG.E.U8 desc[UR36][R94.64+0x19], R69 ;  /* 0x000019455e00d986 */ /* 0x000fe2000c101124 */
[----:B------:R-:W-:Y:S02]  /*4e10*/  ISETP.LT.OR P5, PT, R3, 0x22, !P2 ;  /* 0x000000220300780c */ /* 0x000fe400057a1670 */
[----:B------:R-:W-:Y:S01]  /*4e20*/  @!P3 IMAD R71, R71, R89, RZ ;  /* 0x000000594747b224 */ /* 0x000fe200078e02ff */
[----:B------:R1:W-:Y:S01]  /*4e30*/  @!P0 STG.E.U8 desc[UR36][R6.64+0x18], R13 ;  /* 0x0000180d06008986 */ /* 0x0003e2000c101124 */
[----:B------:R-:W-:-:S03]  /*4e40*/  ISETP.LT.OR P0, PT, R3, 0x21, !P1 ;  /* 0x000000210300780c */ /* 0x000fc60004f01670 */
[----:B------:R-:W-:Y:S01]  /*4e50*/  @!P3 STG.E.U8 desc[UR36][R6.64+0x19], R71 ;  /* 0x000019470600b986 */ /* 0x000fe2000c101124 */
[----:B------:R-:W-:Y:S01]  /*4e60*/  ISETP.LT.OR P3, PT, R3, 0x22, !P1 ;  /* 0x000000220300780c */ /* 0x000fe20004f61670 */
[----:B---3--:R-:W-:-:S04]  /*4e70*/  @!P4 IMAD R15, R72, R89, RZ ;  /* 0x00000059480fc224 */ /* 0x008fc800078e02ff */
        /* <DEDUP_REMOVED lines=32> */
[----:B------:R-:W-:-:S02]  /*5080*/  ISETP.GE.AND P0, PT, R102, 0x81, PT ;  /* 0x000000816600780c */ /* 0x000fc40003f06270 */
[C---:B------:R-:W-:Y:S01]  /*5090*/  ISETP.LT.OR P5, PT, R3.reuse, 0x39, !P1 ;  /* 0x000000390300780c */ /* 0x040fe20004fa1670 */
[----:B------:R-:W-:Y:S01]  /*50a0*/  @!P3 STG.E.U8 desc[UR36][R6.64+0x31], R83 ;  /* 0x000031530600b986 */ /* 0x000fe2000c101124 */
[C---:B------:R-:W-:Y:S01]  /*50b0*/  ISETP.LT.OR P1, PT, R3.reuse, 0x3a, !P1 ;  /* 0x0000003a0300780c */ /* 0x040fe20004f21670 */
[----:B---3--:R-:W-:Y:S01]  /*50c0*/  @!P4 IMAD R15, R84, R89, RZ ;  /* 0x00000059540fc224 */ /* 0x008fe200078e02ff */
[----:B------:R-:W-:-:S03]  /*50d0*/  ISETP.LT.OR P3, PT, R3, 0x1, !P0 ;  /* 0x000000010300780c */ /* 0x000fc60004761670 */
[----:B------:R-:W-:Y:S01]  /*50e0*/  @!P2 IMAD R85, R85, R89, RZ ;  /* 0x000000595555a224 */ /* 0x000fe200078e02ff */
[----:B------:R-:W-:Y:S01]  /*50f0*/  @!P4 STG.E.U8 desc[UR36][R94.64+0x38], R15 ;  /* 0x0000380f5e00c986 */ /* 0x000fe2000c101124 */
[----:B------:R-:W-:-:S03]  /*5100*/  ISETP.LT.OR P4, PT, R3, 0x2, !P0 ;  /* 0x000000020300780c */ /* 0x000fc60004781670 */
[----:B------:R-:W-:Y:S01]  /*5110*/  @!P2 STG.E.U8 desc[UR36][R94.64+0x39], R85 ;  /* 0x000039555e00a986 */ /* 0x000fe2000c101124 */
[-C--:B0-----:R-:W-:Y:S01]  /*5120*/  @!P5 IMAD R5, R86, R89.reuse, RZ ;  /* 0x000000595605d224 */ /* 0x081fe200078e02ff */
[----:B------:R-:W-:Y:S01]  /*5130*/  ISETP.GE.AND P2, PT, R102, 0x89, PT ;  /* 0x000000896600780c */ /* 0x000fe20003f46270 */
[-C--:B------:R-:W-:Y:S02]  /*5140*/  @!P1 IMAD R87, R87, R89.reuse, RZ ;  /* 0x0000005957579224 */ /* 0x080fe400078e02ff */
[----:B-1----:R-:W-:Y:S01]  /*5150*/  @!P3 IMAD R13, R24, R89, RZ ;  /* 0x00000059180db224 */ /* 0x002fe200078e02ff */
[----:B------:R0:W-:Y:S01]  /*5160*/  @!P5 STG.E.U8 desc[UR36][R6.64+0x38], R5 ;  /* 0x000038050600d986 */ /* 0x0001e2000c101124 */
[----:B------:R-:W-:-:S03]  /*5170*/  ISETP.LT.OR P5, PT, R3, 0x1, !P2 ;  /* 0x000000010300780c */ /* 0x000fc600057a1670 */
[----:B------:R-:W-:Y:S01]  /*5180*/  @!P4 IMAD R25, R25, R89, RZ ;  /* 0x000000591919c224 */ /* 0x000fe200078e02ff */
[----:B------:R-:W-:Y:S01]  /*5190*/  @!P1 STG.E.U8 desc[UR36][R6.64+0x39], R87 ;  /* 0x0000395706009986 */ /* 0x000fe2000c101124 */
[----:B------:R-:W-:-:S03]  /*51a0*/  ISETP.LT.OR P1, PT, R3, 0x2, !P2 ;  /* 0x000000020300780c */ /* 0x000fc60005721670 */
[----:B------:R-:W-:Y:S01]  /*51b0*/  @!P3 STG.E.U8 desc[UR36][R8.64], R13 ;  /* 0x0000000d0800b986 */ /* 0x000fe2000c101124 */
[----:B------:R-:W-:-:S03]  /*51c0*/  ISETP.LT.OR P3, PT, R3, 0x9, !P0 ;  /* 0x000000090300780c */ /* 0x000fc60004761670 */
[----:B------:R-:W-:Y:S01]  /*51d0*/  @!P4 STG.E.U8 desc[UR36][R8.64+0x1], R25 ;  /* 0x000001190800c986 */ /* 0x000fe2000c101124 */
[----:B------:R-:W-:Y:S01]  /*51e0*/  ISETP.LT.OR P4, PT, R3, 0xa, !P0 ;  /* 0x0000000a0300780c */ /* 0x000fe20004781670 */
[----:B0-----:R-:W-:-:S04]  /*51f0*/  @!P5 IMAD R5, R26, R89, RZ ;  /* 0x000000591a05d224 */ /* 0x001fc800078e02ff */
[-C--:B------:R-:W-:Y:S01]  /*5200*/  @!P1 IMAD R27, R27, R89.reuse, RZ ;  /* 0x000000591b1b9224 */ /* 0x080fe200078e02ff */
[----:B------:R0:W-:Y:S01]  /*5210*/  @!P5 STG.E.U8 desc[UR36][R10.64], R5 ;  /* 0x000000050a00d986 */ /* 0x0001e2000c101124 */
[C---:B------:R-:W-:Y:S02]  /*5220*/  ISETP.LT.OR P5, PT, R3.reuse, 0x9, !P2 ;  /* 0x000000090300780c */ /* 0x040fe400057a1670 */
[-C--:B------:R-:W-:Y:S01]  /*5230*/  @!P3 IMAD R15, R28, R89.reuse, RZ ;  /* 0x000000591c0fb224 */ /* 0x080fe200078e02ff */
[----:B------:R-:W-:Y:S01]  /*5240*/  @!P1 STG.E.U8 desc[UR36][R10.64+0x1], R27 ;  /* 0x0000011b0a009986 */ /* 0x000fe2000c101124 */
[----:B------:R-:W-:Y:S02]  /*5250*/  ISETP.LT.OR P1, PT, R3, 0xa, !P2 ;  /* 0x0000000a0300780c */ /* 0x000fe40005721670 */
[----:B------:R-:W-:Y:S01]  /*5260*/  @!P4 IMAD R29, R29, R89, RZ ;  /* 0x000000591d1dc224 */ /* 0x000fe200078e02ff */
        /* <DEDUP_REMOVED lines=40> */
[----:B-1----:R-:W-:-:S04]  /*54f0*/  @!P5 IMAD R13, R42, R89, RZ ;  /* 0x000000592a0dd224 */ /* 0x002fc800078e02ff */
        /* <DEDUP_REMOVED lines=12> */
[----:B------:R-:W-:-:S04]  /*55c0*/  @!P1 IMAD R7, R46, R89, RZ ;  /* 0x000000592e079224 */ /* 0x000fc800078e02ff */
[-C--:B------:R-:W-:Y:S01]  /*55d0*/  @!P3 IMAD R47, R47, R89.reuse, RZ ;  /* 0x000000592f2fb224 */ /* 0x080fe200078e02ff */
[----:B------:R1:W-:Y:S01]  /*55e0*/  @!P1 STG.E.U8 desc[UR36][R10.64+0x28], R7 ;  /* 0x000028070a009986 */ /* 0x0003e2000c101124 */
[----:B------:R-:W-:Y:S02]  /*55f0*/  ISETP.LT.OR P1, PT, R3, 0x31, !P2 ;  /* 0x000000310300780c */ /* 0x000fe40005721670 */
[----:B------:R-:W-:Y:S01]  /*5600*/  @!P4 IMAD R49, R49, R89, RZ ;  /* 0x000000593131c224 */ /* 0x000fe200078e02ff */
[----:B------:R3:W-:Y:S01]  /*5610*/  @!P3 STG.E.U8 desc[UR36][R10.64+0x29], R47 ;  /* 0x0000292f0a00b986 */ /* 0x0007e2000c101124 */
[C---:B------:R-:W-:Y:S02]  /*5620*/  ISETP.LT.OR P3, PT, R3.reuse, 0x39, !P0 ;  /* 0x000000390300780c */ /* 0x040fe40004761670 */
[C---:B------:R-:W-:Y:S01]  /*5630*/  ISETP.LT.OR P0, PT, R3.reuse, 0x3a, !P0 ;  /* 0x0000003a0300780c */ /* 0x040fe20004701670 */
[----:B------:R3:W-:Y:S01]  /*5640*/  @!P4 STG.E.U8 desc[UR36][R8.64+0x31], R49 ;  /* 0x000031310800c986 */ /* 0x0007e2000c101124 */
[----:B------:R-:W-:-:S03]  /*5650*/  ISETP.LT.OR P4, PT, R3, 0x32, !P2 ;  /* 0x000000320300780c */ /* 0x000fc60005781670 */
[----:B------:R3:W-:Y:S01]  /*5660*/  @!P5 STG.E.U8 desc[UR36][R8.64+0x30], R13 ;  /* 0x0000300d0800d986 */ /* 0x0007e2000c101124 */
[C---:B------:R-:W-:Y:S02]  /*5670*/  ISETP.LT.OR P5, PT, R3.reuse, 0x39, !P2 ;  /* 0x000000390300780c */ /* 0x040fe400057a1670 */
[----:B------:R-:W-:Y:S01]  /*5680*/  ISETP.LT.OR P2, PT, R3, 0x3a, !P2 ;  /* 0x0000003a0300780c */ /* 0x000fe20005741670 */
[-C--:B------:R-:W-:Y:S02]  /*5690*/  @!P1 IMAD R3, R50, R89.reuse, RZ ;  /* 0x0000005932039224 */ /* 0x080fe400078e02ff */
[-C--:B0-----:R-:W-:Y:S02]  /*56a0*/  @!P3 IMAD R5, R52, R89.reuse, RZ ;  /* 0x000000593405b224 */ /* 0x081fe400078e02ff */
[-C--:B------:R-:W-:Y:S01]  /*56b0*/  @!P0 IMAD R53, R53, R89.reuse, RZ ;  /* 0x0000005935358224 */ /* 0x080fe200078e02ff */
[----:B------:R3:W-:Y:S01]  /*56c0*/  @!P1 STG.E.U8 desc[UR36][R10.64+0x30], R3 ;  /* 0x000030030a009986 */ /* 0x0007e2000c101124 */
[----:B------:R-:W-:-:S04]  /*56d0*/  @!P4 IMAD R51, R51, R89, RZ ;  /* 0x000000593333c224 */ /* 0x000fc800078e02ff */
[-C--:B-1----:R-:W-:Y:S01]  /*56e0*/  @!P5 IMAD R7, R54, R89.reuse, RZ ;  /* 0x000000593607d224 */ /* 0x082fe200078e02ff */
[----:B------:R3:W-:Y:S01]  /*56f0*/  @!P4 STG.E.U8 desc[UR36][R10.64+0x31], R51 ;  /* 0x000031330a00c986 */ /* 0x0007e2000c101124 */
[----:B------:R-:W-:-:S03]  /*5700*/  @!P2 IMAD R55, R55, R89, RZ ;  /* 0x000000593737a224 */ /* 0x000fc600078e02ff */
[----:B------:R3:W-:Y:S04]  /*5710*/  @!P3 STG.E.U8 desc[UR36][R8.64+0x38], R5 ;  /* 0x000038050800b986 */ /* 0x0007e8000c101124 */
[----:B------:R3:W-:Y:S04]  /*5720*/  @!P0 STG.E.U8 desc[UR36][R8.64+0x39], R53 ;  /* 0x0000393508008986 */ /* 0x0007e8000c101124 */
[----:B------:R3:W-:Y:S04]  /*5730*/  @!P5 STG.E.U8 desc[UR36][R10.64+0x38], R7 ;  /* 0x000038070a00d986 */ /* 0x0007e8000c101124 */
[----:B------:R3:W-:Y:S02]  /*5740*/  @!P2 STG.E.U8 desc[UR36][R10.64+0x39], R55 ;  /* 0x000039370a00a986 */ /* 0x0007e4000c101124 */
.L_x_164:
[----:B------:R-:W-:Y:S05]  /*5750*/  BSYNC B0 ;  /* 0x0000000000007941 */ /* 0x000fea0003800000 */
.L_x_34:
[----:B------:R-:W-:Y:S01]  /*5760*/  ULDC UR4, c[0x0][0xc] ;  /* 0x0000030000047ab9 */ /* 0x000fe20000000800 */
[----:B------:R-:W-:Y:S01]  /*5770*/  ULDC UR5, c[0x0][0x10] ;  /* 0x0000040000057ab9 */ /* 0x000fe20000000800 */
[----:B---3--:R-:W3:Y:S01]  /*5780*/  LDC R3, c[0x0][0x14] ;  /* 0x00000500ff037b82 */ /* 0x008ee20000000800 */
[----:B------:R-:W-:Y:S01]  /*5790*/  UIMAD.WIDE.U32 UR4, UR4, UR5, URZ ;  /* 0x00000005040472a5 */ /* 0x000fe2000f8e003f */
[----:B------:R-:W-:Y:S02]  /*57a0*/  IMAD.MOV.U32 R93, RZ, RZ, -0x1 ;  /* 0xffffffffff5d7424 */ /* 0x000fe400078e00ff */
[----:B------:R-:W-:-:S03]  /*57b0*/  IMAD.MOV.U32 R88, RZ, RZ, -0x1 ;  /* 0xffffffffff587424 */ /* 0x000fc600078e00ff */
[----:B---3--:R-:W-:-:S04]  /*57c0*/  IMAD.WIDE.U32 R16, R3, UR4, R16 ;  /* 0x0000000403107c25 */ /* 0x008fc8000f8e0010 */
[----:B------:R-:W-:Y:S01]  /*57d0*/  IMAD R3, R3, UR5, RZ ;  /* 0x0000000503037c24 */ /* 0x000fe2000f8e02ff */
[----:B------:R-:W-:Y:S02]  /*57e0*/  ULDC.64 UR4, c[0x0][0x650] ;  /* 0x0001940000047ab9 */ /* 0x000fe40000000a00 */
[----:B------:R-:W-:Y:S01]  /*57f0*/  ISETP.GE.U32.AND P0, PT, R16, UR4, PT ;  /* 0x0000000410007c0c */ /* 0x000fe2000bf06070 */
[--C-:B------:R-:W-:Y:S01]  /*5800*/  IMAD.IADD R17, R17, 0x1, R3.reuse ;  /* 0x0000000111117824 */ /* 0x100fe200078e0203 */
[----:B------:R-:W-:-:S04]  /*5810*/  PRMT R3, RZ, 0x7610, R3 ;  /* 0x00007610ff037816 */ /* 0x000fc80000000003 */
[----:B------:R-:W-:-:S13]  /*5820*/  ISETP.GE.U32.AND.EX P0, PT, R17, UR5, PT, P0 ;  /* 0x0000000511007c0c */ /* 0x000fda000bf06100 */
[----:B------:R-:W-:Y:S05]  /*5830*/  @P0 BRA `(.L_x_165) ;  /* 0x0000000400640947 */ /* 0x000fea0003800000 */
[----:B------:R-:W3:Y:S01]  /*5840*/  S2R R12, SR_CTAID.X ;  /* 0x00000000000c7919 */ /* 0x000ee20000002500 */
[----:B0-----:R-:W0:Y:S01]  /*5850*/  LDC.64 R10, c[0x0][0x628] ;  /* 0x00018a00ff0a7b82 */ /* 0x001e220000000a00 */
[----:B------:R-:W-:Y:S01]  /*5860*/  ULDC UR4, c[0x0][0x150] ;  /* 0x0000540000047ab9 */ /* 0x000fe20000000800 */
[----:B------:R-:W-:Y:S01]  /*5870*/  IMAD.MOV.U32 R8, RZ, RZ, R16 ;  /* 0x000000ffff087224 */ /* 0x000fe200078e0010 */
[----:B------:R-:W0:Y:S01]  /*5880*/  S2R R24, SR_CTAID.Y ;  /* 0x0000000000187919 */ /* 0x000e220000002600 */
[----:B------:R-:W-:-:S04]  /*5890*/  IMAD.MOV.U32 R9, RZ, RZ, R17 ;  /* 0x000000ffff097224 */ /* 0x000fc800078e0011 */
[----:B------:R-:W1:Y:S08]  /*58a0*/  LDC R21, c[0x0][0x144] ;  /* 0x00005100ff157b82 */ /* 0x000e700000000800 */
[----:B------:R-:W1:Y:S08]  /*58b0*/  LDC R0, c[0x0][0x630] ;  /* 0x00018c00ff007b82 */ /* 0x000e700000000800 */
[----:B------:R-:W1:Y:S01]  /*58c0*/  LDC.64 R14, c[0x0][0x620] ;  /* 0x00018800ff0e7b82 */ /* 0x000e620000000a00 */
[----:B0-----:R-:W-:-:S04]  /*58d0*/  ISETP.NE.U32.AND P0, PT, R10, RZ, PT ;  /* 0x000000ff0a00720c */ /* 0x001fc80003f05070 */
[----:B------:R-:W-:Y:S02]  /*58e0*/  ISETP.NE.AND.EX P0, PT, R11, RZ, PT, P0 ;  /* 0x000000ff0b00720c */ /* 0x000fe40003f05300 */
[----:B---3--:R-:W-:-:S05]  /*58f0*/  I2FP.F32.U32 R3, R12 ;  /* 0x0000000c00037245 */ /* 0x008fca0000201000 */
[----:B------:R-:W-:-:S04]  /*5900*/  FMUL R3, R3, UR4 ;  /* 0x0000000403037c20 */ /* 0x000fc80008400000 */
[----:B------:R0:W3:Y:S02]  /*5910*/  F2I.U32.TRUNC.NTZ R20, R3 ;  /* 0x0000000300147305 */ /* 0x0000e4000020f000 */
[----:B------:R-:W-:Y:S05]  /*5920*/  @!P0 BRA `(.L_x_166) ;  /* 0x0000000000288947 */ /* 0x000fea0003800000 */
[----:B0-----:R-:W0:Y:S02]  /*5930*/  LDC R3, c[0x0][0x634] ;  /* 0x00018d00ff037b82 */ /* 0x001e240000000800 */
        /* <DEDUP_REMOVED lines=9> */
.L_x_166:
[----:B------:R-:W2:Y:S01]  /*59d0*/  LDC.64 R28, c[0x0][0x640] ;  /* 0x00019000ff1c7b82 */ /* 0x000ea20000000a00 */
[-CC-:B-1----:R-:W-:Y:S01]  /*59e0*/  SHF.R.U64 R88, R8, R0.reuse, R9.reuse ;  /* 0x0000000008587219 */ /* 0x182fe20000001209 */
[----:B---3--:R-:W-:Y:S01]  /*59f0*/  IMAD.MOV R20, RZ, RZ, -R20 ;  /* 0x000000ffff147224 */ /* 0x008fe200078e0a14 */
[----:B------:R-:W-:Y:S01]  /*5a00*/  SHF.R.U32.HI R0, RZ, R0, R9 ;  /* 0x00000000ff007219 */ /* 0x000fe20000011609 */
[----:B------:R-:W-:Y:S01]  /*5a10*/  ULDC UR4, c[0x0][0x154] ;  /* 0x0000550000047ab9 */ /* 0x000fe20000000800 */
[----:B0-----:R-:W-:Y:S01]  /*5a20*/  IADD3 R3, P0, RZ, -R88, RZ ;  /* 0x80000058ff037210 */ /* 0x001fe20007f1e0ff */
[----:B------:R-:W-:Y:S02]  /*5a30*/  IMAD R21, R21, R20, R12 ;  /* 0x0000001415157224 */ /* 0x000fe400078e020c */
[----:B------:R-:W0:Y:S01]  /*5a40*/  LDC R6, c[0x0][0x618] ;  /* 0x00018600ff067b82 */ /* 0x000e220000000800 */
[----:B------:R-:W-:Y:S02]  /*5a50*/  IMAD.MOV.U32 R7, RZ, RZ, 0x1 ;  /* 0x00000001ff077424 */ /* 0x000fe400078e00ff */
[----:B------:R-:W-:-:S04]  /*5a60*/  IMAD.X R5, RZ, RZ, ~R0, P0 ;  /* 0x000000ffff057224 */ /* 0x000fc800000e0e00 */
[-C--:B------:R-:W-:Y:S01]  /*5a70*/  IMAD R0, R5, R14.reuse, RZ ;  /* 0x0000000e05007224 */ /* 0x080fe200078e02ff */
[----:B------:R-:W1:Y:S01]  /*5a80*/  LDC R8, c[0x0][0x608] ;  /* 0x00018200ff087b82 */ /* 0x000e620000000800 */
[----:B------:R-:W-:-:S04]  /*5a90*/  IMAD.WIDE.U32 R4, R3, R14, R16 ;  /* 0x0000000e03047225 */ /* 0x000fc800078e0010 */
[----:B------:R-:W-:Y:S01]  /*5aa0*/  IMAD R3, R3, R15, R0 ;  /* 0x0000000f03037224 */ /* 0x000fe200078e0200 */
[----:B------:R-:W-:Y:S02]  /*5ab0*/  I2FP.F32.U32 R0, R24 ;  /* 0x0000001800007245 */ /* 0x000fe40000201000 */
[----:B------:R-:W3:Y:S01]  /*5ac0*/  LDC R26, c[0x0][0x658] ;  /* 0x00019600ff1a7b82 */ /* 0x000ee20000000800 */
[----:B------:R-:W-:Y:S01]  /*5ad0*/  IMAD.IADD R3, R5, 0x1, R3 ;  /* 0x0000000105037824 */ /* 0x000fe200078e0203 */
[----:B--2---:R-:W-:Y:S01]  /*5ae0*/  ISETP.NE.U32.AND P0, PT, R28, RZ, PT ;  /* 0x000000ff1c00720c */ /* 0x004fe20003f05070 */
[----:B------:R-:W-:Y:S01]  /*5af0*/  FMUL R0, R0, UR4 ;  /* 0x0000000400007c20 */ /* 0x000fe20008400000 */
[----:B------:R-:W-:Y:S02]  /*5b00*/  IMAD.MOV.U32 R5, RZ, RZ, -0x1 ;  /* 0xffffffffff057424 */ /* 0x000fe400078e00ff */
[----:B------:R-:W-:Y:S01]  /*5b10*/  ISETP.NE.AND.EX P0, PT, R29, RZ, PT, P0 ;  /* 0x000000ff1d00720c */ /* 0x000fe20003f05300 */
[----:B------:R2:W2:Y:S01]  /*5b20*/  F2I.U32.TRUNC.NTZ R13, R0 ;  /* 0x00000000000d7305 */ /* 0x0004a2000020f000 */
[----:B------:R-:W2:Y:S01]  /*5b30*/  LDC R15, c[0x0][0x148] ;  /* 0x00005200ff0f7b82 */ /* 0x000ea20000000800 */
[----:B0-----:R-:W-:-:S02]  /*5b40*/  SHF.R.U64 R12, R4, R6, R3 ;  /* 0x00000006040c7219 */ /* 0x001fc40000001203 */
[----:B------:R-:W-:-:S05]  /*5b50*/  SHF.R.U32.HI R3, RZ, R6, R3 ;  /* 0x00000006ff037219 */ /* 0x000fca0000011603 */
[----:B------:R-:W0:Y:S01]  /*5b60*/  LDC R20, c[0x0][0x600] ;  /* 0x00018000ff147b82 */ /* 0x000e220000000800 */
[-CC-:B-1----:R-:W-:Y:S02]  /*5b70*/  SHF.R.U64 R10, R12, R8.reuse, R3.reuse ;  /* 0x000000080c0a7219 */ /* 0x182fe40000001203 */
[----:B------:R-:W-:-:S05]  /*5b80*/  SHF.R.U32.HI R3, RZ, R8, R3 ;  /* 0x00000008ff037219 */ /* 0x000fca0000011603 */
[----:B------:R-:W1:Y:S01]  /*5b90*/  LDC R27, c[0x0][0x648] ;  /* 0x00019200ff1b7b82 */ /* 0x000e620000000800 */
[-C--:B---3--:R-:W-:Y:S02]  /*5ba0*/  SHF.L.U32 R4, R5, R26.reuse, RZ ;  /* 0x0000001a05047219 */ /* 0x088fe400000006ff */
[-CC-:B------:R-:W-:Y:S02]  /*5bb0*/  SHF.R.U64 R14, R10, R26.reuse, R3.reuse ;  /* 0x0000001a0a0e7219 */ /* 0x180fe40000001203 */
[----:B------:R-:W-:Y:S02]  /*5bc0*/  SHF.R.U32.HI R5, RZ, R26, R3 ;  /* 0x0000001aff057219 */ /* 0x000fe40000011603 */
[----:B------:R-:W-:Y:S01]  /*5bd0*/  LOP3.LUT R25, RZ, R4, RZ, 0x33, !PT ;  /* 0x00000004ff197212 */ /* 0x000fe200078e33ff */
[----:B------:R-:W3:Y:S01]  /*5be0*/  LDC R30, c[0x0][0x638] ;  /* 0x00018e00ff1e7b82 */ /* 0x000ee20000000800 */
[----:B------:R-:W-:Y:S01]  /*5bf0*/  SHF.L.U32 R26, R7, R26, RZ ;  /* 0x0000001a071a7219 */ /* 0x000fe200000006ff */
[----:B------:R-:W-:-:S06]  /*5c00*/  IMAD.MOV.U32 R4, RZ, RZ, R14 ;  /* 0x000000ffff047224 */ /* 0x000fcc00078e000e */
[----:B------:R-:W0:Y:S01]  /*5c10*/  LDC R31, c[0x0][0x610] ;  /* 0x00018400ff1f7b82 */ /* 0x000e220000000800 */
        /* <DEDUP_REMOVED lines=11> */
.L_x_167:
[----:B------:R-:W-:Y:S01]  /*5cd0*/  ISETP.NE.AND P0, PT, R2, 0x1, PT ;  /* 0x000000010200780c */ /* 0x000fe20003f05270 */
[----:B0-----:R-:W-:Y:S01]  /*5ce0*/  VIADD R7, R20, 0xffffffff ;  /* 0xffffffff14077836 */ /* 0x001fe20000000000 */
[----:B-12---:R-:W-:Y:S01]  /*5cf0*/  SHF.R.U64 R0, R4, R27, R5 ;  /* 0x0000001b04007219 */ /* 0x006fe20000001205 */
[----:B------:R-:W-:Y:S01]  /*5d00*/  IMAD.MOV R13, RZ, RZ, -R13 ;  /* 0x000000ffff0d7224 */ /* 0x000fe200078e0a0d */
[----:B------:R-:W-:Y:S01]  /*5d10*/  LOP3.LUT R5, R10, R25, RZ, 0xc0, !PT ;  /* 0x000000190a057212 */ /* 0x000fe200078ec0ff */
[----:B------:R-:W-:Y:S01]  /*5d20*/  IMAD.MOV.U32 R4, RZ, RZ, 0x1 ;  /* 0x00000001ff047424 */ /* 0x000fe200078e00ff */
[----:B------:R-:W-:Y:S01]  /*5d30*/  LOP3.LUT R12, R12, R7, RZ, 0xc0, !PT ;  /* 0x000000070c0c7212 */ /* 0x000fe200078ec0ff */
[----:B------:R-:W-:Y:S02]  /*5d40*/  IMAD.MOV R3, RZ, RZ, -R0 ;  /* 0x000000ffff037224 */ /* 0x000fe400078e0a00 */
[----:B------:R-:W-:Y:S02]  /*5d50*/  IMAD R0, R26, R0, R5 ;  /* 0x000000001a007224 */ /* 0x000fe400078e0205 */
[----:B---3--:R-:W-:-:S02]  /*5d60*/  IMAD R3, R3, R30, R14 ;  /* 0x0000001e03037224 */ /* 0x008fc400078e020e */
[----:B------:R-:W-:Y:S02]  /*5d70*/  @P0 IMAD R21, R15, R13, R24 ;  /* 0x0000000d0f150224 */ /* 0x000fe400078e0218 */
[----:B------:R-:W-:Y:S01]  /*5d80*/  IMAD R5, R3, R20, R12 ;  /* 0x0000001403057224 */ /* 0x000fe200078e020c */
[----:B------:R-:W-:Y:S01]  /*5d90*/  PRMT R3, R4, 0x7610, R3 ;  /* 0x0000761004037816 */ /* 0x000fe20000000003 */
[----:B------:R-:W-:-:S05]  /*5da0*/  IMAD R0, R0, R31, R21 ;  /* 0x0000001f00007224 */ /* 0x000fca00078e0215 */
[----:B------:R-:W-:Y:S02]  /*5db0*/  SEL R93, R5, R0, !P0 ;  /* 0x00000000055d7207 */ /* 0x000fe40004000000 */
[----:B------:R-:W-:-:S07]  /*5dc0*/  SEL R0, R0, R5, !P0 ;  /* 0x0000000500007207 */ /* 0x000fce0004000000 */
.L_x_165:
[----:B------:R-:W-:Y:S01]  /*5dd0*/  LOP3.LUT P0, RZ, R3, 0xff, RZ, 0xc0, !PT ;  /* 0x000000ff03ff7812 */ /* 0x000fe2000780c0ff */
[----:B------:R-:W-:-:S12]  /*5de0*/  IMAD.MOV.U32 R92, RZ, RZ, R0 ;  /* 0x000000ffff5c7224 */ /* 0x000fd800078e0000 */
[----:B------:R-:W-:Y:S05]  /*5df0*/  @P0 BRA `(.L_x_168) ;  /* 0xffffffb400000947 */ /* 0x000fea000383ffff */
[----:B------:R-:W-:Y:S05]  /*5e00*/  EXIT ;  /* 0x000000000000794d */ /* 0x000fea0003800000 */
.L_x_7:
[----:B0-----:R-:W-:Y:S01]  /*5e10*/  ULDC.64 UR4, c[0x0][0x650] ;  /* 0x0001940000047ab9 */ /* 0x001fe20000000a00 */
        /* <DEDUP_REMOVED lines=25> */
.L_x_170:
[----:B------:R-:W0:Y:S01]  /*5fb0*/  LDC.64 R28, c[0x0][0x640] ;  /* 0x00019000ff1c7b82 */ /* 0x000e220000000a00 */
[-CC-:B------:R-:W-:Y:S01]  /*5fc0*/  SHF.R.U64 R22, R12, R6.reuse, R13.reuse ;  /* 0x000000060c167219 */ /* 0x180fe2000000120d */
[----:B------:R-:W-:Y:S01]  /*5fd0*/  IMAD.MOV.U32 R30, RZ, RZ, 0x1 ;  /* 0x00000001ff1e7424 */ /* 0x000fe200078e00ff */
[----:B------:R-:W-:Y:S02]  /*5fe0*/  SHF.R.U32.HI R6, RZ, R6, R13 ;  /* 0x00000006ff067219 */ /* 0x000fe4000001160d */
        /* <DEDUP_REMOVED lines=8> */
[----:B------:R-:W-:Y:S01]  /*6070*/  IMAD.IADD R9, R9, 0x1, R11 ;  /* 0x0000000109097824 */ /* 0x000fe200078e020b */
[----:B0-----:R-:W-:-:S04]  /*6080*/  ISETP.NE.U32.AND P0, PT, R28, RZ, PT ;  /* 0x000000ff1c00720c */ /* 0x001fc80003f05070 */
[----:B------:R-:W-:Y:S02]  /*6090*/  ISETP.NE.AND.EX P0, PT, R29, RZ, PT, P0 ;  /* 0x000000ff1d00720c */ /* 0x000fe40003f05300 */
[----:B------:R-:W0:Y:S01]  /*60a0*/  LDC R20, c[0x0][0x600] ;  /* 0x00018000ff147b82 */ /* 0x000e220000000800 */
[-CC-:B-1----:R-:W-:Y:S01]  /*60b0*/  SHF.R.U64 R14, R8, R10.reuse, R9.reuse ;  /* 0x0000000a080e7219 */ /* 0x182fe20000001209 */
[----:B------:R-:W-:Y:S01]  /*60c0*/  IMAD.MOV.U32 R8, RZ, RZ, -0x1 ;  /* 0xffffffffff087424 */ /* 0x000fe200078e00ff */
[----:B------:R-:W-:-:S05]  /*60d0*/  SHF.R.U32.HI R9, RZ, R10, R9 ;  /* 0x0000000aff097219 */ /* 0x000fca0000011609 */
[----:B------:R-:W1:Y:S01]  /*60e0*/  LDC R26, c[0x0][0x648] ;  /* 0x00019200ff1a7b82 */ /* 0x000e620000000800 */
[-CC-:B--2---:R-:W-:Y:S02]  /*60f0*/  SHF.R.U64 R21, R14, R12.reuse, R9.reuse ;  /* 0x0000000c0e157219 */ /* 0x184fe40000001209 */
[----:B------:R-:W-:-:S05]  /*6100*/  SHF.R.U32.HI R6, RZ, R12, R9 ;  /* 0x0000000cff067219 */ /* 0x000fca0000011609 */
[----:B------:R-:W2:Y:S01]  /*6110*/  LDC R27, c[0x0][0x638] ;  /* 0x00018e00ff1b7b82 */ /* 0x000ea20000000800 */
[-C--:B---3--:R-:W-:Y:S02]  /*6120*/  SHF.L.U32 R8, R8, R25.reuse, RZ ;  /* 0x0000001908087219 */ /* 0x088fe400000006ff */
[-CC-:B------:R-:W-:Y:S02]  /*6130*/  SHF.R.U64 R23, R21, R25.reuse, R6.reuse ;  /* 0x0000001915177219 */ /* 0x180fe40000001206 */
[----:B------:R-:W-:Y:S02]  /*6140*/  LOP3.LUT R32, RZ, R8, RZ, 0x33, !PT ;  /* 0x00000008ff207212 */ /* 0x000fe400078e33ff */
[----:B------:R-:W-:Y:S01]  /*6150*/  SHF.R.U32.HI R9, RZ, R25, R6 ;  /* 0x00000019ff097219 */ /* 0x000fe20000011606 */
[----:B------:R-:W3:Y:S01]  /*6160*/  LDC R31, c[0x0][0x610] ;  /* 0x00018400ff1f7b82 */ /* 0x000ee20000000800 */
[----:B------:R-:W-:Y:S01]  /*6170*/  IMAD.MOV.U32 R8, RZ, RZ, R23 ;  /* 0x000000ffff087224 */ /* 0x000fe200078e0017 */
[----:B------:R-:W-:Y:S06]  /*6180*/  @!P0 BRA `(.L_x_171) ;  /* 0x0000000000288947 */ /* 0x000fec0003800000 */
        /* <DEDUP_REMOVED lines=10> */
.L_x_171:
[----:B------:R-:W-:Y:S02]  /*6230*/  ISETP.NE.AND P0, PT, R2, 0x1, PT ;  /* 0x000000010200780c */ /* 0x000fe40003f05270 */
[----:B-1----:R-:W-:Y:S01]  /*6240*/  SHF.R.U64 R6, R8, R26, R9 ;  /* 0x0000001a08067219 */ /* 0x002fe20000001209 */
[----:B0-----:R-:W-:Y:S01]  /*6250*/  VIADD R9, R20, 0xffffffff ;  /* 0xffffffff14097836 */ /* 0x001fe20000000000 */
[----:B------:R-:W-:Y:S02]  /*6260*/  SHF.L.U32 R30, R30, R25, RZ ;  /* 0x000000191e1e7219 */ /* 0x000fe400000006ff */
[----:B------:R-:W-:Y:S01]  /*6270*/  LOP3.LUT R5, R21, R32, RZ, 0xc0, !PT ;  /* 0x0000002015057212 */ /* 0x000fe200078ec0ff */
[----:B------:R-:W-:-:S04]  /*6280*/  IMAD.MOV R8, RZ, RZ, -R6 ;  /* 0x000000ffff087224 */ /* 0x000fc800078e0a06 */
[----:B------:R-:W-:Y:S01]  /*6290*/  IMAD R6, R30, R6, R5 ;  /* 0x000000061e067224 */ /* 0x000fe200078e0205 */
[----:B------:R-:W-:Y:S01]  /*62a0*/  LOP3.LUT R5, R14, R9, RZ, 0xc0, !PT ;  /* 0x000000090e057212 */ /* 0x000fe200078ec0ff */
[----:B------:R-:W-:Y:S02]  /*62b0*/  @P0 IMAD R3, R7, R24, R4 ;  /* 0x0000001807030224 */ /* 0x000fe400078e0204 */
[----:B--2---:R-:W-:Y:S02]  /*62c0*/  IMAD R4, R8, R27, R23 ;  /* 0x0000001b08047224 */ /* 0x004fe400078e0217 */
[----:B---3--:R-:W-:Y:S02]  /*62d0*/  IMAD R3, R6, R31, R3 ;  /* 0x0000001f06037224 */ /* 0x008fe400078e0203 */
[----:B------:R-:W-:Y:S02]  /*62e0*/  IMAD R4, R4, R20, R5 ;  /* 0x0000001404047224 */ /* 0x000fe400078e0205 */
[----:B------:R-:W-:-:S02]  /*62f0*/  IMAD.MOV.U32 R8, RZ, RZ, 0x1 ;  /* 0x00000001ff087424 */ /* 0x000fc400078e00ff */
[----:B------:R-:W-:Y:S01]  /*6300*/  IMAD.MOV.U32 R6, RZ, RZ, R22 ;  /* 0x000000ffff067224 */ /* 0x000fe200078e0016 */
[----:B------:R-:W-:Y:S02]  /*6310*/  SEL R20, R4, R3, !P0 ;  /* 0x0000000304147207 */ /* 0x000fe40004000000 */
[----:B------:R-:W-:-:S07]  /*6320*/  SEL R21, R3, R4, !P0 ;  /* 0x0000000403157207 */ /* 0x000fce0004000000 */
.L_x_169:
[----:B------:R-:W-:-:S08]  /*6330*/  NOP ;  /* 0x0000000000007918 */ /* 0x000fd00000000000 */
[----:B------:R-:W0:-:S00]  /*6340*/  USETMAXREG.DEALLOC.CTAPOOL 0x28 ;  /* 0x00000028000079c8 */ /* 0x000e0000080e0500 */
[----:B0-----:R-:W-:-:S13]  /*6350*/  ISETP.NE.AND P0, PT, R0, RZ, PT ;  /* 0x000000ff0000720c */ /* 0x001fda0003f05270 */
[----:B------:R-:W-:Y:S05]  /*6360*/  @P0 EXIT ;  /* 0x000000000000094d */ /* 0x000fea0003800000 */
[----:B------:R-:W-:Y:S01]  /*6370*/  LOP3.LUT P0, RZ, R8, 0xff, RZ, 0xc0, !PT ;  /* 0x000000ff08ff7812 */ /* 0x000fe2000780c0ff */
[----:B------:R-:W-:Y:S02]  /*6380*/  IMAD.MOV.U32 R0, RZ, RZ, 0x1 ;  /* 0x00000001ff007424 */ /* 0x000fe400078e00ff */
[----:B------:R-:W-:-:S10]  /*6390*/  IMAD.MOV.U32 R3, RZ, RZ, RZ ;  /* 0x000000ffff037224 */ /* 0x000fd400078e00ff */
[----:B------:R-:W-:Y:S05]  /*63a0*/  @!P0 BRA `(.L_x_172) ;  /* 0x0000000c00488947 */ /* 0x000fea0003800000 */
[----:B------:R-:W0:Y:S01]  /*63b0*/  LDC R0, c[0x0][0x28c] ;  /* 0x0000a300ff007b82 */ /* 0x000e220000000800 */
[----:B------:R-:W1:Y:S01]  /*63c0*/  S2R R11, SR_CgaCtaId ;  /* 0x00000000000b7919 */ /* 0x000e620000008800 */
[----:B------:R-:W-:Y:S01]  /*63d0*/  ULDC UR5, c[0x0][0x658] ;  /* 0x0001960000057ab9 */ /* 0x000fe20000000800 */
[----:B------:R-:W-:Y:S01]  /*63e0*/  UMOV UR7, 0xffffffff ;  /* 0xffffffff00077882 */ /* 0x000fe20000000000 */
[----:B------:R-:W-:Y:S01]  /*63f0*/  ULDC UR6, c[0x0][0xc] ;  /* 0x0000030000067ab9 */ /* 0x000fe20000000800 */
[----:B------:R-:W-:Y:S01]  /*6400*/  USHF.L.U32 UR8, UR7, UR5, URZ ;  /* 0x0000000507087299 */ /* 0x000fe2000800063f */
[----:B------:R-:W-:Y:S01]  /*6410*/  BSSY B0, `(.L_x_172) ;  /* 0x00000cb000007945 */ /* 0x000fe20003800000 */
[----:B------:R-:W-:Y:S01]  /*6420*/  UMOV UR9, 0x1 ;  /* 0x0000000100097882 */ /* 0x000fe20000000000 */
[----:B------:R-:W-:Y:S01]  /*6430*/  ULDC UR7, c[0x0][0x10] ;  /* 0x0000040000077ab9 */ /* 0x000fe20000000800 */
[----:B------:R-:W-:Y:S01]  /*6440*/  USHF.L.U32 UR18, UR9, UR5, URZ ;  /* 0x0000000509127299 */ /* 0x000fe2000800063f */
[----:B------:R-:W-:Y:S01]  /*6450*/  IMAD.MOV.U32 R9, RZ, RZ, 0x1 ;  /* 0x00000001ff097424 */ /* 0x000fe200078e00ff */
[----:B------:R-:W-:Y:S01]  /*6460*/  UIMAD.WIDE.U32 UR6, UR6, UR7, URZ ;  /* 0x00000007060672a5 */ /* 0x000fe2000f8e003f */
[----:B------:R-:W-:Y:S01]  /*6470*/  LOP3.LUT R8, R19, 0x2, RZ, 0xfc, !PT ;  /* 0x0000000213087812 */ /* 0x000fe200078efcff */
[----:B------:R-:W-:Y:S01]  /*6480*/  ULDC UR5, c[0x0][0x14] ;  /* 0x0000050000057ab9 */ /* 0x000fe20000000800 */
[----:B------:R-:W-:Y:S01]  /*6490*/  ULDC UR4, c[0x0][0x600] ;  /* 0x0001800000047ab9 */ /* 0x000fe20000000800 */
[----:B------:R-:W-:-:S02]  /*64a0*/  UIMAD.WIDE.U32 UR22, UR6, UR5, URZ ;  /* 0x00000005061672a5 */ /* 0x000fc4000f8e003f */
[----:B------:R-:W-:Y:S02]  /*64b0*/  UIMAD UR13, UR7, UR5, URZ ;  /* 0x00000005070d72a4 */ /* 0x000fe4000f8e023f */
[----:B------:R-:W-:Y:S02]  /*64c0*/  UIADD3 UR4, UR4, -0x1, URZ ;  /* 0xffffffff04047890 */ /* 0x000fe4000fffe03f */
[----:B------:R-:W-:Y:S02]  /*64d0*/  ULOP3.LUT UR17, URZ, UR8, URZ, 0x33, !UPT ;  /* 0x000000083f117292 */ /* 0x000fe4000f8e333f */
[----:B------:R-:W-:Y:S01]  /*64e0*/  UIADD3 UR13, UR23, UR13, URZ ;  /* 0x0000000d170d7290 */ /* 0x000fe2000fffe03f */
[----:B0-----:R-:W-:Y:S01]  /*64f0*/  VIADD R0, R0, 0x7f ;  /* 0x0000007f00007836 */ /* 0x001fe20000000000 */
[----:B------:R-:W-:-:S04]  /*6500*/  ULDC.64 UR24, c[0x0][0x198] ;  /* 0x0000660000187ab9 */ /* 0x000fc80000000a00 */
[----:B------:R-:W-:-:S04]  /*6510*/  SHF.R.S32.HI R3, RZ, 0x1f, R0 ;  /* 0x0000001fff037819 */ /* 0x000fc80000011400 */
[----:B------:R-:W-:Y:S01]  /*6520*/  LEA.HI R10, R3, R0, RZ, 0x7 ;  /* 0x00000000030a7211 */ /* 0x000fe200078f38ff */
[C---:B-1----:R-:W-:Y:S02]  /*6530*/  IMAD.SHL.U32 R4, R11.reuse, 0x1000, RZ ;  /* 0x000010000b047824 */ /* 0x042fe400078e00ff */
[----:B------:R-:W-:Y:S01]  /*6540*/  IMAD.SHL.U32 R11, R11, 0x20, RZ ;  /* 0x000000200b0b7824 */ /* 0x000fe200078e00ff */
[----:B------:R-:W-:Y:S01]  /*6550*/  SHF.R.S32.HI R10, RZ, 0x7, R10 ;  /* 0x00000007ff0a7819 */ /* 0x000fe2000001140a */
[----:B------:R-:W-:Y:S01]  /*6560*/  IMAD.MOV.U32 R0, RZ, RZ, 0x1 ;  /* 0x00000001ff007424 */ /* 0x000fe200078e00ff */
[----:B------:R-:W-:Y:S01]  /*6570*/  LOP3.LUT R4, R4, 0x1000, RZ, 0xc0, !PT ;  /* 0x0000100004047812 */ /* 0x000fe200078ec0ff */
[----:B------:R-:W-:Y:S01]  /*6580*/  IMAD.MOV.U32 R3, RZ, RZ, RZ ;  /* 0x000000ffff037224 */ /* 0x000fe200078e00ff */
[----:B------:R-:W-:Y:S01]  /*6590*/  LOP3.LUT R11, R11, 0x20, RZ, 0xc0, !PT ;  /* 0x000000200b0b7812 */ /* 0x000fe200078ec0ff */
[----:B------:R-:W-:Y:S01]  /*65a0*/  VIADD R13, R10, 0x1 ;  /* 0x000000010a0d7836 */ /* 0x000fe20000000000 */
[----:B------:R-:W-:-:S07]  /*65b0*/  LOP3.LUT R12, R4, 0x28100, RZ, 0xfc, !PT ;  /* 0x00028100040c7812 */ /* 0x000fce00078efcff */
.L_x_183:
[----:B------:R-:W-:-:S03]  /*65c0*/  UMOV UR5, 0xffffffff ;  /* 0xffffffff00057882 */ /* 0x000fc60000000000 */
[----:B------:R-:W-:Y:S05]  /*65d0*/  BRA.DIV UR5, `(.L_x_173) ;  /* 0x0000000e05c87947 */ /* 0x000fea000b800000 */
[----:B------:R-:W-:-:S13]  /*65e0*/  ELECT P6, URZ, PT ;  /* 0x00000000003f782f */ /* 0x000fda00038c0000 */
.L_x_195:
[----:B------:R-:W0:Y:S01]  /*65f0*/  LDC R4, c[0x0][0x28c] ;  /* 0x0000a300ff047b82 */ /* 0x000e220000000800 */
[----:B------:R-:W-:Y:S01]  /*6600*/  BSSY B1, `(.L_x_174) ;  /* 0x0000038000017945 */ /* 0x000fe20003800000 */
[----:B0-----:R-:W-:-:S13]  /*6610*/  ISETP.LT.OR P6, PT, R4, 0x1, !P6 ;  /* 0x000000010400780c */ /* 0x001fda00077c1670 */
[----:B------:R-:W-:Y:S05]  /*6620*/  @P6 BRA `(.L_x_175) ;  /* 0x0000000000d46947 */ /* 0x000fea0003800000 */
[----:B------:R-:W-:Y:S02]  /*6630*/  IMAD R20, R20, 0x40, R11 ;  /* 0x0000004014147824 */ /* 0x000fe400078e020b */
[----:B------:R-:W-:Y:S02]  /*6640*/  IMAD.SHL.U32 R21, R21, 0x100, RZ ;  /* 0x0000010015157824 */ /* 0x000fe400078e00ff */
[----:B------:R-:W-:Y:S02]  /*6650*/  IMAD.MOV.U32 R24, RZ, RZ, RZ ;  /* 0x000000ffff187224 */ /* 0x000fe400078e00ff */
[----:B------:R-:W-:Y:S02]  /*6660*/  IMAD.MOV.U32 R4, RZ, RZ, R13 ;  /* 0x000000ffff047224 */ /* 0x000fe400078e000d */
[----:B------:R-:W-:Y:S02]  /*6670*/  IMAD.MOV.U32 R5, RZ, RZ, R0 ;  /* 0x000000ffff057224 */ /* 0x000fe400078e0000 */
[----:B------:R-:W-:-:S07]  /*6680*/  IMAD.MOV.U32 R7, RZ, RZ, R3 ;  /* 0x000000ffff077224 */ /* 0x000fce00078e0003 */
.L_x_178:
[----:B------:R-:W0:Y:S01]  /*6690*/  S2R R15, SR_CgaCtaId ;  /* 0x00000000000f7919 */ /* 0x000e220000008800 */
[----:B------:R-:W-:Y:S02]  /*66a0*/  MOV R14, 0x400 ;  /* 0x00000400000e7802 */ /* 0x000fe40000000f00 */
[----:B------:R-:W-:Y:S02]  /*66b0*/  LOP3.LUT P1, RZ, R18, 0x7f, RZ, 0xc0, !PT ;  /* 0x0000007f12ff7812 */ /* 0x000fe4000782c0ff */
[----:B0-----:R-:W-:Y:S02]  /*66c0*/  LEA R22, R15, R14, 0x18 ;  /* 0x0000000e0f167211 */ /* 0x001fe400078ec0ff */
[----:B------:R-:W-:-:S09]  /*66d0*/  SHF.L.U32 R14, R5, 0x1f, RZ ;  /* 0x0000001f050e7819 */ /* 0x000fd200000006ff */
[----:B------:R-:W0:Y:S01]  /*66e0*/  @!P1 LDC R15, c[0x0][0x500] ;  /* 0x00014000ff0f9b82 */ /* 0x000e220000000800 */
[----:B------:R-:W-:-:S04]  /*66f0*/  IMAD R23, R7, 0x8, R22 ;  /* 0x0000000807177824 */ /* 0x000fc800078e0216 */
[----:B------:R-:W1:Y:S02]  /*6700*/  SYNCS.PHASECHK.TRANS64.TRYWAIT P0, [R23+URZ+0x28], R14 ;  /* 0x0000280e170075a7 */ /* 0x000e64000800017f */
[----:B-1----:R-:W-:Y:S05]  /*6710*/  @!P0 BRA `(.L_x_176) ;  /* 0x0000000c00988947 */ /* 0x002fea0003800000 */
.L_x_196:
[----:B-1----:R-:W-:Y:S01]  /*6720*/  PRMT R14, R8, 0x9910, RZ ;  /* 0x00009910080e7816 */ /* 0x002fe200000000ff */
[----:B0-----:R0:W-:Y:S03]  /*6730*/  @!P1 SYNCS.ARRIVE.TRANS64 RZ, [R23+URZ], R15 ;  /* 0x0000000f17ff99a7 */ /* 0x0011e6000800003f */
[----:B------:R-:W-:-:S13]  /*6740*/  ISETP.NE.AND P0, PT, R14, 0x2, PT ;  /* 0x000000020e00780c */ /* 0x000fda0003f05270 */
[----:B0-----:R-:W-:Y:S05]  /*6750*/  @P0 BRA `(.L_x_177) ;  /* 0x0000000000040947 */ /* 0x001fea0003800000 */
[----:B------:R-:W-:Y:S01]  /*6760*/  BPT.TRAP 0x1 ;  /* 0x000000040000795c */ /* 0x000fe20000300000 */
.L_x_177:
[----:B------:R-:W-:Y:S01]  /*6770*/  R2UR UR19, R22 ;  /* 0x00000000161372ca */ /* 0x000fe200000e0000 */
[----:B------:R-:W-:Y:S01]  /*6780*/  IMAD R22, R7, 0x8000, R22 ;  /* 0x0000800007167824 */ /* 0x000fe200078e0216 */
[----:B------:R-:W-:Y:S01]  /*6790*/  R2UR UR9, R23 ;  /* 0x00000000170972ca */ /* 0x000fe200000e0000 */
[----:B------:R-:W-:Y:S01]  /*67a0*/  IMAD R14, R7, 0x2000, R12 ;  /* 0x00002000070e7824 */ /* 0x000fe200078e020c */
[----:B------:R-:W-:Y:S01]  /*67b0*/  UIADD3 UR6, UP0, UR24, 0xf0, URZ ;  /* 0x000000f018067890 */ /* 0x000fe2000ff1e03f */
[----:B------:R-:W-:Y:S01]  /*67c0*/  VIADD R4, R4, 0xffffffff ;  /* 0xffffffff04047836 */ /* 0x000fe20000000000 */
[----:B------:R-:W-:Y:S01]  /*67d0*/  R2UR UR5, R22 ;  /* 0x00000000160572ca */ /* 0x000fe200000e0000 */
[----:B------:R-:W-:Y:S01]  /*67e0*/  UIADD3 UR26, UP1, UR24, 0x1f0, URZ ;  /* 0x000001f0181a7890 */ /* 0x000fe2000ff3e03f */
[----:B------:R-:W-:Y:S01]  /*67f0*/  R2UR UR8, R14 ;  /* 0x000000000e0872ca */ /* 0x000fe200000e0000 */
[----:B------:R-:W-:Y:S01]  /*6800*/  UIADD3.X UR7, URZ, UR25, URZ, UP0, !UPT ;  /* 0x000000193f077290 */ /* 0x000fe200087fe43f */
[----:B------:R-:W-:Y:S01]  /*6810*/  R2UR UR11, R21 ;  /* 0x00000000150b72ca */ /* 0x000fe200000e0000 */
[----:B------:R-:W-:Y:S01]  /*6820*/  VIADD R7, R7, 0x1 ;  /* 0x0000000107077836 */ /* 0x000fe20000000000 */
[----:B------:R-:W-:Y:S01]  /*6830*/  R2UR UR10, R24 ;  /* 0x00000000180a72ca */ /* 0x000fe200000e0000 */
[----:B------:R-:W-:Y:S01]  /*6840*/  UIADD3.X UR27, URZ, UR25, URZ, UP1, !UPT ;  /* 0x000000193f1b7290 */ /* 0x000fe20008ffe43f */
[----:B------:R-:W-:Y:S01]  /*6850*/  R2UR UR12, R6 ;  /* 0x00000000060c72ca */ /* 0x000fe200000e0000 */
[----:B------:R-:W-:Y:S01]  /*6860*/  UMOV UR14, 0x0 ;  /* 0x00000000000e7882 */ /* 0x000fe20000000000 */
[----:B------:R-:W-:Y:S01]  /*6870*/  R2UR UR20, R20 ;  /* 0x00000000141472ca */ /* 0x000fe200000e0000 */
[----:B------:R-:W-:Y:S01]  /*6880*/  UMOV UR15, 0x10000000 ;  /* 0x10000000000f7882 */ /* 0x000fe20000000000 */
[----:B------:R-:W-:Y:S01]  /*6890*/  ISETP.GT.AND P1, PT, R4, 0x1, PT ;  /* 0x000000010400780c */ /* 0x000fe20003f24270 */
[----:B------:R-:W-:Y:S01]  /*68a0*/  UIADD3 UR16, UR5, 0x100, URZ ;  /* 0x0000010005107890 */ /* 0x000fe2000fffe03f */
[----:B------:R-:W-:Y:S01]  /*68b0*/  ISETP.NE.AND P0, PT, R7, 0x5, PT ;  /* 0x000000050700780c */ /* 0x000fe20003f05270 */
[----:B------:R-:W-:Y:S01]  /*68c0*/  UIADD3 UR5, UR19, UR8, URZ ;  /* 0x0000000813057290 */ /* 0x000fe2000fffe03f */
[----:B------:R-:W-:Y:S01]  /*68d0*/  VIADD R24, R24, 0x80 ;  /* 0x0000008018187836 */ /* 0x000fe20000000000 */
[----:B------:R-:W-:Y:S01]  /*68e0*/  UMOV UR21, 0x30000 ;  /* 0x0003000000157882 */ /* 0x000fe20000000000 */
[----:B------:R-:W-:-:S02]  /*68f0*/  SEL R14, RZ, 0x1, P0 ;  /* 0x00000001ff0e7807 */ /* 0x000fc40000000000 */
[----:B------:R-:W-:Y:S01]  /*6900*/  UMOV UR8, UR16 ;  /* 0x0000001000087c82 */ /* 0x000fe20008000000 */
[----:B------:R-:W-:Y:S01]  /*6910*/  SEL R7, R7, RZ, P0 ;  /* 0x000000ff07077207 */ /* 0x000fe20000000000 */
[----:B------:R0:W-:Y:S01]  /*6920*/  UTMALDG.3D [UR8], [UR6], desc[UR14] ;  /* 0x00000e08060075b4 */ /* 0x0001e20008011000 */
[----:B------:R-:W-:Y:S01]  /*6930*/  LOP3.LUT R5, R5, R14, RZ, 0x3c, !PT ;  /* 0x0000000e05057212 */ /* 0x000fe200078e3cff */
[----:B0-----:R-:W-:Y:S01]  /*6940*/  UMOV UR11, UR20 ;  /* 0x00000014000b7c82 */ /* 0x001fe20008000000 */
[----:B------:R-:W-:Y:S02]  /*6950*/  UMOV UR8, UR5 ;  /* 0x0000000500087c82 */ /* 0x000fe40008000000 */
[----:B------:R0:W-:Y:S02]  /*6960*/  UTMALDG.3D.MULTICAST [UR8], [UR26], UR21, desc[UR14] ;  /* 0x00000e081a0073b4 */ /* 0x0001e40008011815 */
[----:B0-----:R-:W-:Y:S05]  /*6970*/  @P1 BRA `(.L_x_178) ;  /* 0xfffffffc00441947 */ /* 0x001fea000383ffff */
.L_x_175:
[----:B------:R-:W-:Y:S05]  /*6980*/  BSYNC B1 ;  /* 0x0000000000017941 */ /* 0x000fea0003800000 */
.L_x_174:
[----:B------:R-:W-:Y:S01]  /*6990*/  LOP3.LUT P1, RZ, R9, 0xff, RZ, 0xc0, !PT ;  /* 0x000000ff09ff7812 */ /* 0x000fe2000782c0ff */
[C---:B------:R-:W-:Y:S01]  /*69a0*/  IMAD.IADD R6, R10.reuse, 0x1, R3 ;  /* 0x000000010a067824 */ /* 0x040fe200078e0203 */
[----:B------:R-:W-:Y:S01]  /*69b0*/  ULDC.64 UR6, c[0x0][0x650] ;  /* 0x0001940000067ab9 */ /* 0x000fe20000000a00 */
[----:B------:R-:W-:Y:S01]  /*69c0*/  ISETP.GE.U32.AND P2, PT, R10, 0x5, PT ;  /* 0x000000050a00780c */ /* 0x000fe20003f46070 */
[----:B------:R-:W-:Y:S01]  /*69d0*/  BSSY B1, `(.L_x_179) ;  /* 0x000006c000017945 */ /* 0x000fe20003800000 */
[----:B------:R-:W-:Y:S01]  /*69e0*/  IMAD.MOV.U32 R21, RZ, RZ, -0x1 ;  /* 0xffffffffff157424 */ /* 0x000fe200078e00ff */
[----:B------:R-:W-:Y:S01]  /*69f0*/  ISETP.GT.U32.AND P0, PT, R6, 0x4, PT ;  /* 0x000000040600780c */ /* 0x000fe20003f04070 */
[----:B------:R-:W-:Y:S01]  /*6a00*/  IMAD.MOV.U32 R20, RZ, RZ, -0x1 ;  /* 0xffffffffff147424 */ /* 0x000fe200078e00ff */
[----:B------:R-:W-:Y:S02]  /*6a10*/  PRMT R9, RZ, 0x7610, R9 ;  /* 0x00007610ff097816 */ /* 0x000fe40000000009 */
[----:B------:R-:W-:-:S03]  /*6a20*/  ISETP.LT.U32.AND P0, PT, R10, 0x5, P0 ;  /* 0x000000050a00780c */ /* 0x000fc60000701070 */
[----:B------:R-:W0:Y:S01]  /*6a30*/  @P1 S2R R5, SR_CgaCtaId ;  /* 0x0000000000051919 */ /* 0x000e220000008800 */
[----:B------:R-:W-:-:S04]  /*6a40*/  @P1 MOV R4, 0x400 ;  /* 0x0000040000041802 */ /* 0x000fc80000000f00 */
[----:B0-----:R-:W-:Y:S01]  /*6a50*/  @P1 LEA R3, R5, R4, 0x18 ;  /* 0x0000000405031211 */ /* 0x001fe200078ec0ff */
[----:B------:R-:W-:-:S03]  /*6a60*/  IMAD.WIDE.U32 R4, R6, -0x33333333, RZ ;  /* 0xcccccccd06047825 */ /* 0x000fc600078e00ff */
[----:B------:R0:W-:Y:S01]  /*6a70*/  @P1 SYNCS.ARRIVE.TRANS64.A1T0 RZ, [R3+URZ+0x68], RZ ;  /* 0x000068ff03ff19a7 */ /* 0x0001e2000810003f */
[----:B------:R-:W-:Y:S02]  /*6a80*/  IADD3 R16, P1, R16, UR22, RZ ;  /* 0x0000001610107c10 */ /* 0x000fe4000ff3e0ff */
[----:B------:R-:W-:Y:S02]  /*6a90*/  SHF.R.U32.HI R5, RZ, 0x2, R5 ;  /* 0x00000002ff057819 */ /* 0x000fe40000011605 */
[----:B------:R-:W-:Y:S02]  /*6aa0*/  IADD3.X R17, R17, UR13, RZ, P1, !PT ;  /* 0x0000000d11117c10 */ /* 0x000fe40008ffe4ff */
[----:B------:R-:W-:Y:S02]  /*6ab0*/  PRMT R4, RZ, 0x7610, R4 ;  /* 0x00007610ff047816 */ /* 0x000fe40000000004 */
[----:B0-----:R-:W-:Y:S02]  /*6ac0*/  SEL R3, RZ, 0x1, !P0 ;  /* 0x00000001ff037807 */ /* 0x001fe40004000000 */
[----:B------:R-:W-:-:S02]  /*6ad0*/  ISETP.GE.U32.AND P0, PT, R16, UR6, PT ;  /* 0x0000000610007c0c */ /* 0x000fc4000bf06070 */
[----:B------:R-:W-:Y:S01]  /*6ae0*/  LOP3.LUT R0, R0, R3, RZ, 0x3c, !PT ;  /* 0x0000000300007212 */ /* 0x000fe200078e3cff */
[----:B------:R-:W-:Y:S01]  /*6af0*/  IMAD R3, R5, -0x5, R6 ;  /* 0xfffffffb05037824 */ /* 0x000fe200078e0206 */
[----:B------:R-:W-:Y:S01]  /*6b00*/  ISETP.GE.U32.AND.EX P0, PT, R17, UR7, PT, P0 ;  /* 0x0000000711007c0c */ /* 0x000fe2000bf06100 */
[----:B------:R-:W-:Y:S01]  /*6b10*/  IMAD.MOV.U32 R6, RZ, RZ, -0x1 ;  /* 0xffffffffff067424 */ /* 0x000fe200078e00ff */
[----:B------:R-:W-:-:S11]  /*6b20*/  @P2 LOP3.LUT R0, R0, 0x1, R5, 0x78, !PT ;  /* 0x0000000100002812 */ /* 0x000fd600078e7805 */
[----:B------:R-:W-:Y:S05]  /*6b30*/  @P0 BRA `(.L_x_180) ;  /* 0x0000000400540947 */ /* 0x000fea0003800000 */
[----:B------:R-:W0:Y:S01]  /*6b40*/  S2R R15, SR_CTAID.X ;  /* 0x00000000000f7919 */ /* 0x000e220000002500 */
[----:B------:R-:W-:Y:S01]  /*6b50*/  ULDC.64 UR6, c[0x0][0x628] ;  /* 0x00018a0000067ab9 */ /* 0x000fe20000000a00 */
[----:B------:R-:W-:Y:S01]  /*6b60*/  ULDC UR8, c[0x0][0x630] ;  /* 0x00018c0000087ab9 */ /* 0x000fe20000000800 */
[----:B------:R-:W-:Y:S01]  /*6b70*/  ISETP.NE.U32.AND P0, PT, RZ, UR6, PT ;  /* 0x00000006ff007c0c */ /* 0x000fe2000bf05070 */
[----:B------:R-:W1:Y:S01]  /*6b80*/  S2R R20, SR_CTAID.Y ;  /* 0x0000000000147919 */ /* 0x000e620000002600 */
[----:B------:R-:W-:Y:S01]  /*6b90*/  ULDC UR9, c[0x0][0x150] ;  /* 0x0000540000097ab9 */ /* 0x000fe20000000800 */
[----:B------:R-:W-:Y:S01]  /*6ba0*/  IMAD.MOV.U32 R4, RZ, RZ, R16 ;  /* 0x000000ffff047224 */ /* 0x000fe200078e0010 */
[----:B------:R-:W-:Y:S01]  /*6bb0*/  ISETP.NE.AND.EX P0, PT, RZ, UR7, PT, P0 ;  /* 0x00000007ff007c0c */ /* 0x000fe2000bf05300 */
[----:B------:R-:W-:Y:S01]  /*6bc0*/  IMAD.MOV.U32 R5, RZ, RZ, R17 ;  /* 0x000000ffff057224 */ /* 0x000fe200078e0011 */
[----:B0-----:R-:W-:-:S11]  /*6bd0*/  I2FP.F32.U32 R22, R15 ;  /* 0x0000000f00167245 */ /* 0x001fd60000201000 */
[----:B------:R-:W-:Y:S05]  /*6be0*/  @!P0 BRA `(.L_x_181) ;  /* 0x0000000000288947 */ /* 0x000fea0003800000 */
[----:B------:R-:W-:Y:S02]  /*6bf0*/  ULDC UR5, c[0x0][0x634] ;  /* 0x00018d0000057ab9 */ /* 0x000fe40000000800 */
[----:B------:R-:W-:-:S05]  /*6c00*/  IADD3 R5, P0, R16, UR5, RZ ;  /* 0x0000000510057c10 */ /* 0x000fca000ff1e0ff */
[----:B------:R-:W-:-:S04]  /*6c10*/  IMAD.X R21, RZ, RZ, R17, P0 ;  /* 0x000000ffff157224 */ /* 0x000fc800000e0611 */
[----:B------:R-:W-:-:S04]  /*6c20*/  IMAD.WIDE.U32 R6, R21, UR6, RZ ;  /* 0x0000000615067c25 */ /* 0x000fc8000f8e00ff */
[----:B------:R-:W-:-:S04]  /*6c30*/  IMAD.WIDE.U32 R6, P0, R5, UR7, R6 ;  /* 0x0000000705067c25 */ /* 0x000fc8000f800006 */
[----:B------:R-:W-:-:S04]  /*6c40*/  IMAD.WIDE.U32 R4, R5, UR6, RZ ;  /* 0x0000000605047c25 */ /* 0x000fc8000f8e00ff */
[----:B------:R-:W-:Y:S01]  /*6c50*/  IMAD.MOV.U32 R4, RZ, RZ, R7 ;  /* 0x000000ffff047224 */ /* 0x000fe200078e0007 */
[----:B------:R-:W-:Y:S01]  /*6c60*/  IADD3 RZ, P1, R5, R6, RZ ;  /* 0x0000000605ff7210 */ /* 0x000fe20007f3e0ff */
[----:B------:R-:W-:-:S04]  /*6c70*/  IMAD.X R5, RZ, RZ, RZ, P0 ;  /* 0x000000ffff057224 */ /* 0x000fc800000e06ff */
[----:B------:R-:W-:-:S08]  /*6c80*/  IMAD.WIDE.U32.X R4, R21, UR7, R4, P1 ;  /* 0x0000000715047c25 */ /* 0x000fd000088e0404 */
.L_x_181:
[--C-:B------:R-:W-:Y:S01]  /*6c90*/  SHF.R.U64 R14, R4, UR8, R5.reuse ;  /* 0x00000008040e7c19 */ /* 0x100fe20008001205 */
[----:B------:R-:W-:Y:S01]  /*6ca0*/  FMUL R22, R22, UR9 ;  /* 0x0000000916167c20 */ /* 0x000fe20008400000 */
[----:B------:R-:W-:Y:S01]  /*6cb0*/  SHF.R.U32.HI R4, RZ, UR8, R5 ;  /* 0x00000008ff047c19 */ /* 0x000fe20008011605 */
[----:B------:R-:W0:Y:S01]  /*6cc0*/  LDC R6, c[0x0][0x144] ;  /* 0x00005100ff067b82 */ /* 0x000e220000000800 */
[----:B------:R-:W-:Y:S01]  /*6cd0*/  IADD3 R5, P0, RZ, -R14, RZ ;  /* 0x8000000eff057210 */ /* 0x000fe20007f1e0ff */
[----:B------:R-:W-:Y:S01]  /*6ce0*/  ULDC UR5, c[0x0][0x154] ;  /* 0x0000550000057ab9 */ /* 0x000fe20000000800 */
[----:B-1----:R-:W-:Y:S01]  /*6cf0*/  I2FP.F32.U32 R7, R20 ;  /* 0x0000001400077245 */ /* 0x002fe20000201000 */
[----:B------:R-:W1:Y:S01]  /*6d00*/  F2I.U32.TRUNC.NTZ R22, R22 ;  /* 0x0000001600167305 */ /* 0x000e62000020f000 */
[----:B------:R-:W-:Y:S01]  /*6d10*/  ULDC.64 UR6, c[0x0][0x620] ;  /* 0x0001880000067ab9 */ /* 0x000fe20000000a00 */
[----:B------:R-:W-:Y:S01]  /*6d20*/  IMAD.X R4, RZ, RZ, ~R4, P0 ;  /* 0x000000ffff047224 */ /* 0x000fe200000e0e04 */
[----:B------:R-:W-:Y:S01]  /*6d30*/  ISETP.NE.AND P2, PT, R2, 0x1, PT ;  /* 0x000000010200780c */ /* 0x000fe20003f45270 */
[----:B------:R-:W-:Y:S01]  /*6d40*/  FMUL R23, R7, UR5 ;  /* 0x0000000507177c20 */ /* 0x000fe20008400000 */
[----:B------:R-:W2:Y:S01]  /*6d50*/  LDC R25, c[0x0][0x148] ;  /* 0x00005200ff197b82 */ /* 0x000ea20000000800 */
[----:B------:R-:W-:Y:S01]  /*6d60*/  IMAD R4, R4, UR6, RZ ;  /* 0x0000000604047c24 */ /* 0x000fe2000f8e02ff */
[----:B------:R-:W-:-:S03]  /*6d70*/  ULDC UR5, c[0x0][0x618] ;  /* 0x0001860000057ab9 */ /* 0x000fc60000000800 */
[----:B------:R-:W3:Y:S01]  /*6d80*/  F2I.U32.TRUNC.NTZ R23, R23 ;  /* 0x0000001700177305 */ /* 0x000ee2000020f000 */
[C---:B------:R-:W-:Y:S02]  /*6d90*/  IMAD R7, R5.reuse, UR7, R4 ;  /* 0x0000000705077c24 */ /* 0x040fe4000f8e0204 */
[----:B------:R-:W-:Y:S01]  /*6da0*/  IMAD.WIDE.U32 R4, R5, UR6, R16 ;  /* 0x0000000605047c25 */ /* 0x000fe2000f8e0010 */
[----:B------:R-:W-:Y:S02]  /*6db0*/  ULDC.64 UR6, c[0x0][0x640] ;  /* 0x0001900000067ab9 */ /* 0x000fe40000000a00 */
[----:B------:R-:W-:Y:S01]  /*6dc0*/  ISETP.NE.U32.AND P0, PT, RZ, UR6, PT ;  /* 0x00000006ff007c0c */ /* 0x000fe2000bf05070 */
[----:B------:R-:W-:Y:S02]  /*6dd0*/  IMAD.IADD R5, R5, 0x1, R7 ;  /* 0x0000000105057824 */ /* 0x000fe400078e0207 */
[----:B-1----:R-:W-:Y:S01]  /*6de0*/  IMAD.MOV R22, RZ, RZ, -R22 ;  /* 0x000000ffff167224 */ /* 0x002fe200078e0a16 */
[----:B------:R-:W-:-:S02]  /*6df0*/  ISETP.NE.AND.EX P0, PT, RZ, UR7, PT, P0 ;  /* 0x00000007ff007c0c */ /* 0x000fc4000bf05300 */
[----:B------:R-:W-:Y:S01]  /*6e00*/  SHF.R.U64 R21, R4, UR5, R5 ;  /* 0x0000000504157c19 */ /* 0x000fe20008001205 */
[----:B0-----:R-:W-:Y:S01]  /*6e10*/  IMAD R15, R6, R22, R15 ;  /* 0x00000016060f7224 */ /* 0x001fe200078e020f */
[----:B------:R-:W-:Y:S01]  /*6e20*/  SHF.R.U32.HI R4, RZ, UR5, R5 ;  /* 0x00000005ff047c19 */ /* 0x000fe20008011605 */
[----:B------:R-:W-:Y:S01]  /*6e30*/  ULDC UR5, c[0x0][0x608] ;  /* 0x0001820000057ab9 */ /* 0x000fe20000000800 */
[----:B---3--:R-:W-:Y:S02]  /*6e40*/  IMAD.MOV R6, RZ, RZ, -R23 ;  /* 0x000000ffff067224 */ /* 0x008fe400078e0a17 */
[--C-:B------:R-:W-:Y:S02]  /*6e50*/  SHF.R.U64 R22, R21, UR5, R4.reuse ;  /* 0x0000000515167c19 */ /* 0x100fe40008001204 */
[----:B------:R-:W-:Y:S01]  /*6e60*/  SHF.R.U32.HI R5, RZ, UR5, R4 ;  /* 0x00000005ff057c19 */ /* 0x000fe20008011604 */
[----:B------:R-:W-:Y:S01]  /*6e70*/  ULDC UR5, c[0x0][0x658] ;  /* 0x0001960000057ab9 */ /* 0x000fe20000000800 */
[----:B--2---:R-:W-:-:S02]  /*6e80*/  @P2 IMAD R15, R25, R6, R20 ;  /* 0x00000006190f2224 */ /* 0x004fc400078e0214 */
[--C-:B------:R-:W-:Y:S02]  /*6e90*/  SHF.R.U64 R20, R22, UR5, R5.reuse ;  /* 0x0000000516147c19 */ /* 0x100fe40008001205 */
[----:B------:R-:W-:-:S03]  /*6ea0*/  SHF.R.U32.HI R23, RZ, UR5, R5 ;  /* 0x00000005ff177c19 */ /* 0x000fc60008011605 */
[----:B------:R-:W-:Y:S02]  /*6eb0*/  IMAD.MOV.U32 R6, RZ, RZ, R20 ;  /* 0x000000ffff067224 */ /* 0x000fe400078e0014 */
[----:B------:R-:W-:Y:S01]  /*6ec0*/  IMAD.MOV.U32 R5, RZ, RZ, R23 ;  /* 0x000000ffff057224 */ /* 0x000fe200078e0017 */
[----:B------:R-:W-:Y:S06]  /*6ed0*/  @!P0 BRA `(.L_x_182) ;  /* 0x00000000002c8947 */ /* 0x000fec0003800000 */
        /* <DEDUP_REMOVED lines=9> */
[----:B------:R-:W-:-:S04]  /*6f70*/  IMAD.WIDE.U32.X R4, R23, UR7, R4, P1 ;  /* 0x0000000717047c25 */ /* 0x000fc800088e0404 */
[----:B------:R-:W-:-:S07]  /*6f80*/  IMAD.MOV.U32 R6, RZ, RZ, R4 ;  /* 0x000000ffff067224 */ /* 0x000fce00078e0004 */
.L_x_182:
[----:B------:R-:W-:Y:S01]  /*6f90*/  ULDC UR5, c[0x0][0x648] ;  /* 0x0001920000057ab9 */ /* 0x000fe20000000800 */
[----:B------:R-:W-:Y:S01]  /*6fa0*/  LOP3.LUT R4, R22, UR17, RZ, 0xc0, !PT ;  /* 0x0000001116047c12 */ /* 0x000fe2000f8ec0ff */
[----:B------:R-:W-:Y:S01]  /*6fb0*/  ULDC UR6, c[0x0][0x610] ;  /* 0x0001840000067ab9 */ /* 0x000fe20000000800 */
[----:B------:R-:W-:Y:S01]  /*6fc0*/  SHF.R.U64 R5, R6, UR5, R5 ;  /* 0x0000000506057c19 */ /* 0x000fe20008001205 */
[----:B------:R-:W-:Y:S01]  /*6fd0*/  ULDC UR5, c[0x0][0x638] ;  /* 0x00018e0000057ab9 */ /* 0x000fe20000000800 */
[----:B------:R-:W-:-:S03]  /*6fe0*/  LOP3.LUT R21, R21, UR4, RZ, 0xc0, !PT ;  /* 0x0000000415157c12 */ /* 0x000fc6000f8ec0ff */
[----:B------:R-:W-:Y:S02]  /*6ff0*/  IMAD.MOV R7, RZ, RZ, -R5 ;  /* 0x000000ffff077224 */ /* 0x000fe400078e0a05 */
[----:B------:R-:W-:Y:S02]  /*7000*/  IMAD R4, R5, UR18, R4 ;  /* 0x0000001205047c24 */ /* 0x000fe4000f8e0204 */
[----:B------:R-:W-:Y:S01]  /*7010*/  IMAD R20, R7, UR5, R20 ;  /* 0x0000000507147c24 */ /* 0x000fe2000f8e0214 */
[----:B------:R-:W-:Y:S01]  /*7020*/  ULDC UR5, c[0x0][0x600] ;  /* 0x0001800000057ab9 */ /* 0x000fe20000000800 */
[----:B------:R-:W-:Y:S02]  /*7030*/  IMAD R15, R4, UR6, R15 ;  /* 0x00000006040f7c24 */ /* 0x000fe4000f8e020f */
[----:B------:R-:W-:Y:S02]  /*7040*/  IMAD R6, R20, UR5, R21 ;  /* 0x0000000514067c24 */ /* 0x000fe4000f8e0215 */
[----:B------:R-:W-:-:S03]  /*7050*/  IMAD.MOV.U32 R4, RZ, RZ, 0x1 ;  /* 0x00000001ff047424 */ /* 0x000fc600078e00ff */
[----:B------:R-:W-:Y:S02]  /*7060*/  SEL R20, R6, R15, !P2 ;  /* 0x0000000f06147207 */ /* 0x000fe40005000000 */
[----:B------:R-:W-:Y:S01]  /*7070*/  SEL R21, R15, R6, !P2 ;  /* 0x000000060f157207 */ /* 0x000fe20005000000 */
[----:B------:R-:W-:-:S07]  /*7080*/  IMAD.MOV.U32 R6, RZ, RZ, R14 ;  /* 0x000000ffff067224 */ /* 0x000fce00078e000e */
.L_x_180:
[----:B------:R-:W-:Y:S05]  /*7090*/  BSYNC B1 ;  /* 0x0000000000017941 */ /* 0x000fea0003800000 */
.L_x_179:
[----:B------:R-:W-:-:S13]  /*70a0*/  LOP3.LUT P0, RZ, R4, 0xff, RZ, 0xc0, !PT ;  /* 0x000000ff04ff7812 */ /* 0x000fda000780c0ff */
[----:B------:R-:W-:Y:S05]  /*70b0*/  @P0 BRA `(.L_x_183) ;  /* 0xfffffff400400947 */ /* 0x000fea000383ffff */
[----:B------:R-:W-:Y:S05]  /*70c0*/  BSYNC B0 ;  /* 0x0000000000007941 */ /* 0x000fea0003800000 */
.L_x_172:
[----:B------:R-:W-:-:S03]  /*70d0*/  UMOV UR5, 0xffffffff ;  /* 0xffffffff00057882 */ /* 0x000fc60000000000 */
[----:B------:R-:W-:Y:S05]  /*70e0*/  BRA.DIV UR5, `(.L_x_184) ;  /* 0x0000000605387947 */ /* 0x000fea000b800000 */
[----:B------:R-:W-:-:S13]  /*70f0*/  ELECT P6, URZ, PT ;  /* 0x00000000003f782f */ /* 0x000fda00038c0000 */
.L_x_199:
[----:B------:R-:W-:Y:S04]  /*7100*/  BSSY B0, `(.L_x_185) ;  /* 0x0000034000007945 */ /* 0x000fe80003800000 */
[----:B------:R-:W-:Y:S05]  /*7110*/  @!P6 BRA `(.L_x_186) ;  /* 0x0000000000c8e947 */ /* 0x000fea0003800000 */
[----:B------:R-:W-:-:S04]  /*7120*/  LOP3.LUT R19, R19, 0x2, RZ, 0xfc, !PT ;  /* 0x0000000213137812 */ /* 0x000fc800078efcff */
[----:B------:R-:W-:-:S13]  /*7130*/  ISETP.NE.AND P0, PT, R19, 0x3, PT ;  /* 0x000000031300780c */ /* 0x000fda0003f05270 */
[----:B------:R-:W-:Y:S05]  /*7140*/  @!P0 BRA `(.L_x_187) ;  /* 0x0000000000048947 */ /* 0x000fea0003800000 */
[----:B------:R-:W-:Y:S01]  /*7150*/  BPT.TRAP 0x1 ;  /* 0x000000040000795c */ /* 0x000fe20000300000 */
.L_x_187:
[----:B------:R-:W0:Y:S01]  /*7160*/  S2R R5, SR_CgaCtaId ;  /* 0x0000000000057919 */ /* 0x000e220000008800 */
[----:B------:R-:W-:Y:S02]  /*7170*/  MOV R2, 0x400 ;  /* 0x0000040000027802 */ /* 0x000fe40000000f00 */
[----:B------:R-:W-:Y:S02]  /*7180*/  SHF.L.U32 R4, R0, 0x1f, RZ ;  /* 0x0000001f00047819 */ /* 0x000fe400000006ff */
[----:B0-----:R-:W-:-:S05]  /*7190*/  LEA R2, R5, R2, 0x18 ;  /* 0x0000000205027211 */ /* 0x001fca00078ec0ff */
[----:B------:R-:W-:-:S04]  /*71a0*/  VIADD R2, R2, 0x28 ;  /* 0x0000002802027836 */ /* 0x000fc80000000000 */
[C---:B------:R-:W-:Y:S02]  /*71b0*/  IMAD R7, R3.reuse, 0x8, R2 ;  /* 0x0000000803077824 */ /* 0x040fe400078e0202 */
[----:B------:R-:W-:Y:S02]  /*71c0*/  VIADD R3, R3, 0x1 ;  /* 0x0000000103037836 */ /* 0x000fe40000000000 */
[----:B------:R-:W0:Y:S03]  /*71d0*/  SYNCS.PHASECHK.TRANS64.TRYWAIT P0, [R7+URZ], R4 ;  /* 0x00000004070075a7 */ /* 0x000e26000800017f */
[----:B------:R-:W-:-:S04]  /*71e0*/  ISETP.NE.AND P1, PT, R3, 0x5, PT ;  /* 0x000000050300780c */ /* 0x000fc80003f25270 */
[----:B------:R-:W-:Y:S02]  /*71f0*/  SEL R5, RZ, 0x1, P1 ;  /* 0x00000001ff057807 */ /* 0x000fe40000800000 */
[----:B------:R-:W-:Y:S02]  /*7200*/  SEL R3, R3, RZ, P1 ;  /* 0x000000ff03037207 */ /* 0x000fe40000800000 */
[----:B------:R-:W-:-:S03]  /*7210*/  LOP3.LUT R6, R0, R5, RZ, 0x3c, !PT ;  /* 0x0000000500067212 */ /* 0x000fc600078e3cff */
[----:B------:R-:W-:Y:S01]  /*7220*/  IMAD R8, R3, 0x8, R2 ;  /* 0x0000000803087824 */ /* 0x000fe200078e0202 */
[----:B------:R-:W-:Y:S01]  /*7230*/  SHF.L.U32 R5, R6, 0x1f, RZ ;  /* 0x0000001f06057819 */ /* 0x000fe200000006ff */
[----:B0-----:R-:W-:Y:S06]  /*7240*/  @!P0 BRA `(.L_x_188) ;  /* 0x0000000400008947 */ /* 0x001fec0003800000 */
.L_x_200:
[----:B------:R-:W1:Y:S01]  /*7250*/  SYNCS.PHASECHK.TRANS64.TRYWAIT P0, [R8+URZ], R5 ;  /* 0x00000005080075a7 */ /* 0x000e62000800017f */
[----:B------:R-:W-:-:S05]  /*7260*/  VIADD R0, R3, 0x1 ;  /* 0x0000000103007836 */ /* 0x000fca0000000000 */
[----:B------:R-:W-:-:S04]  /*7270*/  ISETP.NE.AND P1, PT, R0, 0x5, PT ;  /* 0x000000050000780c */ /* 0x000fc80003f25270 */
[----:B------:R-:W-:Y:S02]  /*7280*/  SEL R3, RZ, 0x1, P1 ;  /* 0x00000001ff037807 */ /* 0x000fe40000800000 */
[----:B0-----:R-:W-:Y:S02]  /*7290*/  SEL R7, R0, RZ, P1 ;  /* 0x000000ff00077207 */ /* 0x001fe40000800000 */
[----:B------:R-:W-:-:S03]  /*72a0*/  LOP3.LUT R6, R6, R3, RZ, 0x3c, !PT ;  /* 0x0000000306067212 */ /* 0x000fc600078e3cff */
[----:B------:R-:W-:Y:S01]  /*72b0*/  IMAD R9, R7, 0x8, R2 ;  /* 0x0000000807097824 */ /* 0x000fe200078e0202 */
[----:B------:R-:W-:Y:S01]  /*72c0*/  SHF.L.U32 R4, R6, 0x1f, RZ ;  /* 0x0000001f06047819 */ /* 0x000fe200000006ff */
[----:B-1----:R-:W-:Y:S06]  /*72d0*/  @!P0 BRA `(.L_x_189) ;  /* 0x0000000000f08947 */ /* 0x002fec0003800000 */
.L_x_201:
[----:B------:R-:W1:Y:S01]  /*72e0*/  SYNCS.PHASECHK.TRANS64.TRYWAIT P0, [R9+URZ], R4 ;  /* 0x00000004090075a7 */ /* 0x000e62000800017f */
[----:B------:R-:W-:-:S05]  /*72f0*/  VIADD R0, R7, 0x1 ;  /* 0x0000000107007836 */ /* 0x000fca0000000000 */
[----:B------:R-:W-:-:S04]  /*7300*/  ISETP.NE.AND P1, PT, R0, 0x5, PT ;  /* 0x000000050000780c */ /* 0x000fc80003f25270 */
[----:B------:R-:W-:Y:S02]  /*7310*/  SEL R3, RZ, 0x1, P1 ;  /* 0x00000001ff037807 */ /* 0x000fe40000800000 */
[----:B------:R-:W-:Y:S02]  /*7320*/  SEL R7, R0, RZ, P1 ;  /* 0x000000ff00077207 */ /* 0x000fe40000800000 */
[----:B------:R-:W-:-:S03]  /*7330*/  LOP3.LUT R11, R6, R3, RZ, 0x3c, !PT ;  /* 0x00000003060b7212 */ /* 0x000fc600078e3cff */
[----:B------:R-:W-:Y:S01]  /*7340*/  IMAD R6, R7, 0x8, R2 ;  /* 0x0000000807067824 */ /* 0x000fe200078e0202 */
[----:B0-----:R-:W-:Y:S01]  /*7350*/  SHF.L.U32 R5, R11, 0x1f, RZ ;  /* 0x0000001f0b057819 */ /* 0x001fe200000006ff */
[----:B-1----:R-:W-:Y:S06]  /*7360*/  @!P0 BRA `(.L_x_190) ;  /* 0x0000000000e08947 */ /* 0x002fec0003800000 */
.L_x_202:
[----:B------:R-:W1:Y:S01]  /*7370*/  SYNCS.PHASECHK.TRANS64.TRYWAIT P0, [R6+URZ], R5 ;  /* 0x00000005060075a7 */ /* 0x000e62000800017f */
[----:B------:R-:W-:-:S05]  /*7380*/  VIADD R0, R7, 0x1 ;  /* 0x0000000107007836 */ /* 0x000fca0000000000 */
[----:B------:R-:W-:-:S04]  /*7390*/  ISETP.NE.AND P1, PT, R0, 0x5, PT ;  /* 0x000000050000780c */ /* 0x000fc80003f25270 */
[----:B0-----:R-:W-:Y:S02]  /*73a0*/  SEL R4, RZ, 0x1, P1 ;  /* 0x00000001ff047807 */ /* 0x001fe40000800000 */
[----:B------:R-:W-:Y:S02]  /*73b0*/  SEL R3, R0, RZ, P1 ;  /* 0x000000ff00037207 */ /* 0x000fe40000800000 */
[----:B------:R-:W-:Y:S01]  /*73c0*/  LOP3.LUT R0, R11, R4, RZ, 0x3c, !PT ;  /* 0x000000040b007212 */ /* 0x000fe200078e3cff */
[----:B-1----:R-:W-:Y:S06]  /*73d0*/  @!P0 BRA `(.L_x_191) ;  /* 0x0000000000d88947 */ /* 0x002fec0003800000 */
.L_x_203:
[----:B------:R-:W-:Y:S01]  /*73e0*/  IMAD R3, R3, 0x8, R2 ;  /* 0x0000000803037824 */ /* 0x000fe200078e0202 */
[----:B------:R-:W-:-:S07]  /*73f0*/  SHF.L.U32 R0, R0, 0x1f, RZ ;  /* 0x0000001f00007819 */ /* 0x000fce00000006ff */
.L_x_192:
[----:B-1----:R1:W2:Y:S02]  /*7400*/  SYNCS.PHASECHK.TRANS64.TRYWAIT P0, [R3+URZ], R0 ;  /* 0x00000000030075a7 */ /* 0x0022a4000800017f */
[----:B--2---:R-:W-:Y:S05]  /*7410*/  @!P0 NANOSLEEP.SYNCS 0x989680 ;  /* 0x009896800000895d */ /* 0x004fea0003900000 */
[----:B------:R-:W2:Y:S02]  /*7420*/  @!P0 SYNCS.PHASECHK.TRANS64 P0, [R3+URZ], R0 ;  /* 0x00000000030085a7 */ /* 0x000ea4000800007f */
[----:B--2---:R-:W-:Y:S05]  /*7430*/  @!P0 BRA `(.L_x_192) ;  /* 0xfffffffc00f08947 */ /* 0x004fea000383ffff */
.L_x_186:
[----:B------:R-:W-:Y:S05]  /*7440*/  BSYNC B0 ;  /* 0x0000000000007941 */ /* 0x000fea0003800000 */
.L_x_185:
[----:B------:R-:W-:Y:S05]  /*7450*/  EXIT ;  /* 0x000000000000794d */ /* 0x000fea0003800000 */
.L_x_21:
[----:B----4-:R4:W0:Y:S02]  /*7460*/  SYNCS.PHASECHK.TRANS64.TRYWAIT P1, [R3+URZ], R0 ;  /* 0x00000000030075a7 */ /* 0x010824000802017f */
[----:B0-----:R-:W-:Y:S05]  /*7470*/  @!P1 NANOSLEEP.SYNCS 0x989680 ;  /* 0x009896800000995d */ /* 0x001fea0003900000 */
[----:B------:R-:W0:Y:S02]  /*7480*/  @!P1 SYNCS.PHASECHK.TRANS64 P1, [R3+URZ], R0 ;  /* 0x00000000030095a7 */ /* 0x000e24000802007f */
[----:B0-----:R-:W-:Y:S05]  /*7490*/  @!P1 BRA `(.L_x_21) ;  /* 0xfffffffc00f09947 */ /* 0x001fea000383ffff */
[----:B------:R-:W-:Y:S05]  /*74a0*/  BRA `(.L_x_20) ;  /* 0xffffffa000247947 */ /* 0x000fea000383ffff */
.L_x_26:
[----:B-1----:R1:W3:Y:S02]  /*74b0*/  SYNCS.PHASECHK.TRANS64.TRYWAIT P1, [R5+URZ], R4 ;  /* 0x00000004050075a7 */ /* 0x0022e4000802017f */
[----:B---3--:R-:W-:Y:S05]  /*74c0*/  @!P1 NANOSLEEP.SYNCS 0x989680 ;  /* 0x009896800000995d */ /* 0x008fea0003900000 */
[----:B------:R-:W3:Y:S02]  /*74d0*/  @!P1 SYNCS.PHASECHK.TRANS64 P1, [R5+URZ], R4 ;  /* 0x00000004050095a7 */ /* 0x000ee4000802007f */
[----:B---3--:R-:W-:Y:S05]  /*74e0*/  @!P1 BRA `(.L_x_26) ;  /* 0xfffffffc00f09947 */ /* 0x008fea000383ffff */
[----:B------:R-:W-:Y:S05]  /*74f0*/  BRA `(.L_x_25) ;  /* 0xffffffa400707947 */ /* 0x000fea000383ffff */
.L_x_173:
[----:B------:R-:W-:Y:S01]  /*7500*/  BSSY B1, `(.L_x_193) ;  /* 0x0000006000017945 */ /* 0x000fe20003800000 */
[----:B------:R-:W-:-:S07]  /*7510*/  IMAD.MOV.U32 R15, RZ, RZ, -0x1 ;  /* 0xffffffffff0f7424 */ /* 0x000fce00078e00ff */
[----:B------:R-:W-:Y:S05]  /*7520*/  WARPSYNC.COLLECTIVE R15, `(.L_x_194) ;  /* 0x000000000f0c7348 */ /* 0x000fea0003c00000 */
[----:B------:R-:W-:Y:S02]  /*7530*/  ELECT P6, UR62, PT ;  /* 0x00000000003e782f */ /* 0x000fe400038c0000 */
[----:B------:R-:W-:Y:S01]  /*7540*/  MOV R14, UR62 ;  /* 0x0000003e000e7c02 */ /* 0x000fe20008000f00 */
[----:B------:R-:W-:Y:S10]  /*7550*/  ENDCOLLECTIVE ;  /* 0x000000000000791b */ /* 0x000ff40003800000 */
.L_x_194:
[----:B------:R-:W-:Y:S05]  /*7560*/  BSYNC B1 ;  /* 0x0000000000017941 */ /* 0x000fea0003800000 */
.L_x_193:
[----:B------:R-:W-:Y:S05]  /*7570*/  BRA `(.L_x_195) ;  /* 0xfffffff0001c7947 */ /* 0x000fea000383ffff */
.L_x_176:
[----:B-1----:R1:W2:Y:S02]  /*7580*/  SYNCS.PHASECHK.TRANS64.TRYWAIT P0, [R23+URZ+0x28], R14 ;  /* 0x0000280e170075a7 */ /* 0x0022a4000800017f */
[----:B--2---:R-:W-:Y:S05]  /*7590*/  @!P0 NANOSLEEP.SYNCS 0x989680 ;  /* 0x009896800000895d */ /* 0x004fea0003900000 */
[----:B------:R-:W2:Y:S02]  /*75a0*/  @!P0 SYNCS.PHASECHK.TRANS64 P0, [R23+URZ+0x28], R14 ;  /* 0x0000280e170085a7 */ /* 0x000ea4000800007f */
[----:B--2---:R-:W-:Y:S05]  /*75b0*/  @!P0 BRA `(.L_x_176) ;  /* 0xfffffffc00f08947 */ /* 0x004fea000383ffff */
[----:B------:R-:W-:Y:S05]  /*75c0*/  BRA `(.L_x_196) ;  /* 0xfffffff000547947 */ /* 0x000fea000383ffff */
.L_x_184:
[----:B------:R-:W-:Y:S01]  /*75d0*/  BSSY B0, `(.L_x_197) ;  /* 0x0000006000007945 */ /* 0x000fe20003800000 */
[----:B------:R-:W-:-:S07]  /*75e0*/  IMAD.MOV.U32 R15, RZ, RZ, -0x1 ;  /* 0xffffffffff0f7424 */ /* 0x000fce00078e00ff */
[----:B------:R-:W-:Y:S05]  /*75f0*/  WARPSYNC.COLLECTIVE R15, `(.L_x_198) ;  /* 0x000000000f0c7348 */ /* 0x000fea0003c00000 */
[----:B------:R-:W-:Y:S02]  /*7600*/  ELECT P6, UR62, PT ;  /* 0x00000000003e782f */ /* 0x000fe400038c0000 */
[----:B------:R-:W-:Y:S01]  /*7610*/  MOV R14, UR62 ;  /* 0x0000003e000e7c02 */ /* 0x000fe20008000f00 */
[----:B------:R-:W-:Y:S10]  /*7620*/  ENDCOLLECTIVE ;  /* 0x000000000000791b */ /* 0x000ff40003800000 */
.L_x_198:
[----:B------:R-:W-:Y:S05]  /*7630*/  BSYNC B0 ;  /* 0x0000000000007941 */ /* 0x000fea0003800000 */
.L_x_197:
[----:B------:R-:W-:Y:S05]  /*7640*/  BRA `(.L_x_199) ;  /* 0xfffffff800ac7947 */ /* 0x000fea000383ffff */
.L_x_188:
[----:B0-----:R0:W1:Y:S02]  /*7650*/  SYNCS.PHASECHK.TRANS64.TRYWAIT P0, [R7+URZ], R4 ;  /* 0x00000004070075a7 */ /* 0x001064000800017f */
[----:B-1----:R-:W-:Y:S05]  /*7660*/  @!P0 NANOSLEEP.SYNCS 0x989680 ;  /* 0x009896800000895d */ /* 0x002fea0003900000 */
[----:B------:R-:W1:Y:S02]  /*7670*/  @!P0 SYNCS.PHASECHK.TRANS64 P0, [R7+URZ], R4 ;  /* 0x00000004070085a7 */ /* 0x000e64000800007f */
[----:B-1----:R-:W-:Y:S05]  /*7680*/  @!P0 BRA `(.L_x_188) ;  /* 0xfffffffc00f08947 */ /* 0x002fea000383ffff */
[----:B------:R-:W-:Y:S05]  /*7690*/  BRA `(.L_x_200) ;  /* 0xfffffff800ec7947 */ /* 0x000fea000383ffff */
.L_x_189:
[----:B0-----:R0:W1:Y:S02]  /*76a0*/  SYNCS.PHASECHK.TRANS64.TRYWAIT P0, [R8+URZ], R5 ;  /* 0x00000005080075a7 */ /* 0x001064000800017f */
[----:B-1----:R-:W-:Y:S05]  /*76b0*/  @!P0 NANOSLEEP.SYNCS 0x989680 ;  /* 0x009896800000895d */ /* 0x002fea0003900000 */
[----:B------:R-:W1:Y:S02]  /*76c0*/  @!P0 SYNCS.PHASECHK.TRANS64 P0, [R8+URZ], R5 ;  /* 0x00000005080085a7 */ /* 0x000e64000800007f */
[----:B-1----:R-:W-:Y:S05]  /*76d0*/  @!P0 BRA `(.L_x_189) ;  /* 0xfffffffc00f08947 */ /* 0x002fea000383ffff */
[----:B------:R-:W-:Y:S05]  /*76e0*/  BRA `(.L_x_201) ;  /* 0xfffffff800fc7947 */ /* 0x000fea000383ffff */
.L_x_190:
[----:B0-----:R0:W1:Y:S02]  /*76f0*/  SYNCS.PHASECHK.TRANS64.TRYWAIT P0, [R9+URZ], R4 ;  /* 0x00000004090075a7 */ /* 0x001064000800017f */
[----:B-1----:R-:W-:Y:S05]  /*7700*/  @!P0 NANOSLEEP.SYNCS 0x989680 ;  /* 0x009896800000895d */ /* 0x002fea0003900000 */
[----:B------:R-:W1:Y:S02]  /*7710*/  @!P0 SYNCS.PHASECHK.TRANS64 P0, [R9+URZ], R4 ;  /* 0x00000004090085a7 */ /* 0x000e64000800007f */
[----:B-1----:R-:W-:Y:S05]  /*7720*/  @!P0 BRA `(.L_x_190) ;  /* 0xfffffffc00f08947 */ /* 0x002fea000383ffff */
[----:B------:R-:W-:Y:S05]  /*7730*/  BRA `(.L_x_202) ;  /* 0xfffffffc000c7947 */ /* 0x000fea000383ffff */
.L_x_191:
[----:B0-----:R0:W1:Y:S02]  /*7740*/  SYNCS.PHASECHK.TRANS64.TRYWAIT P0, [R6+URZ], R5 ;  /* 0x00000005060075a7 */ /* 0x001064000800017f */
[----:B-1----:R-:W-:Y:S05]  /*7750*/  @!P0 NANOSLEEP.SYNCS 0x989680 ;  /* 0x009896800000895d */ /* 0x002fea0003900000 */
[----:B------:R-:W1:Y:S02]  /*7760*/  @!P0 SYNCS.PHASECHK.TRANS64 P0, [R6+URZ], R5 ;  /* 0x00000005060085a7 */ /* 0x000e64000800007f */
[----:B-1----:R-:W-:Y:S05]  /*7770*/  @!P0 BRA `(.L_x_191) ;  /* 0xfffffffc00f08947 */ /* 0x002fea000383ffff */
[----:B------:R-:W-:Y:S05]  /*7780*/  BRA `(.L_x_203) ;  /* 0xfffffffc00147947 */ /* 0x000fea000383ffff */
.L_x_204:
[----:B------:R-:W-:-:S00]  /*7790*/  BRA `(.L_x_204) ;  /* 0xfffffffc00fc7947 */ /* 0x000fc0000383ffff */
[----:B------:R-:W-:-:S00]  /*77a0*/  NOP ;  /* 0x0000000000007918 */ /* 0x000fc00000000000 */
        /* <DEDUP_REMOVED lines=13> */
.L_x_205:


//--------------------- .nv.global.init           --------------------------
	.section	.nv.global.init,"aw",@progbits
.nv.global.init:
	.type		$str$22,@object
	.size		$str$22,($str$23 - $str$22)
$str$22:
        /*0000*/ 	.byte	0x6b, 0x5f, 0x74, 0x69, 0x6c, 0x65, 0x5f, 0x63, 0x6f, 0x75, 0x6e, 0x74, 0x20, 0x3e, 0x3d, 0x20
        /*0010*/ 	.byte	0x31, 0x00
	.type		$str$23,@object
	.size		$str$23,(__unnamed_1 - $str$23)
$str$23:
        /*0012*/ 	.byte	0x2f, 0x74, 0x6d, 0x70, 0x2f, 0x63, 0x75, 0x74, 0x6c, 0x61, 0x73, 0x73, 0x5f, 0x73, 0x77, 0x65
        /*0022*/ 	.byte	0x65, 0x70, 0x5f, 0x73, 0x72, 0x63, 0x2f, 0x69, 0x6e, 0x63, 0x6c, 0x75, 0x64, 0x65, 0x2f, 0x63
        /*0032*/ 	.byte	0x75, 0x74, 0x6c, 0x61, 0x73, 0x73, 0x2f, 0x67, 0x65, 0x6d, 0x6d, 0x2f, 0x63, 0x6f, 0x6c, 0x6c
        /*0042*/ 	.byte	0x65, 0x63, 0x74, 0x69, 0x76, 0x65, 0x2f, 0x73, 0x6d, 0x39, 0x30, 0x5f, 0x6d, 0x6d, 0x61, 0x5f
        /*0052*/ 	.byte	0x74, 0x6d, 0x61, 0x5f, 0x67, 0x6d, 0x6d, 0x61, 0x5f, 0x73, 0x73, 0x5f, 0x77, 0x61, 0x72, 0x70
        /*0062*/ 	.byte	0x73, 0x70, 0x65, 0x63, 0x69, 0x61, 0x6c, 0x69, 0x7a, 0x65, 0x64, 0x2e, 0x68, 0x70, 0x70, 0x00
	.type		__unnamed_1,@object
	.size		__unnamed_1,(.L_0 - __unnamed_1)
__unnamed_1:
        /*0072*/ 	.byte	0x76, 0x6f, 0x69, 0x64, 0x20, 0x63, 0x75, 0x74, 0x6c, 0x61, 0x73, 0x73, 0x3a, 0x3a, 0x67, 0x65
        /* <DEDUP_REMOVED lines=172> */
        /*0b42*/ 	.byte	0x3a, 0x3a, 0x69, 0x64, 0x65, 0x6e, 0x74, 0x69, 0x74, 0x79, 0x5d, 0x00
.L_0:


//--------------------- .nv.shared._ZN7cutlass13device_kernelINS_4gemm6kernel13GemmUniversalIN4cute5tupleIJiiiiEEENS1_10collective13CollectiveMmaINS1_34MainloopSm90TmaGmmaWarpSpecializedILi5ENS5_IJNS4_1CILi2EEENSA_ILi1EEESC_EEENS1_35KernelTmaWarpSpecializedCooperativeEEENS5_IJNSA_ILi256EEENSA_ILi64EEENSA_ILi128EEEEEEaNS5_IJlSC_lEEEaSK_NS4_8TiledMMAINS4_8MMA_AtomIJNS4_4SM904GMMA26MMA_64x64x32_S32S8S8_SS_TNEEEENS4_6LayoutISD_NS5_IJSC_NSA_ILi0EEESS_EEEEENS5_IJNS4_10UnderscoreESV_SV_EEEEENS4_13SM90_TMA_LOADENS4_14ComposedLayoutINS4_7SwizzleILi3ELi4ELi3EEENS4_18smem_ptr_flag_bitsILi8EEENSR_INS5_IJNSA_ILi8EEESI_EEENS5_IJSI_SC_EEEEEEEvNS4_8identityENS4_23SM90_TMA_LOAD_MULTICASTES18_vS19_EENS_8epilogue10collective6detail29Sm90TmaWarpSpecializedAdapterINS1D_15DefaultEpilogueIaSK_SK_NS1C_6thread17LinearCombinationIaLi1EiiLNS1H_9ScaleType4KindE0ELNS_15FloatRoundStyleE2EaEENS1_15EpilogueDefaultEEEEEvvEEEEvNT_6ParamsE --------------------------
	.section	.nv.shared._ZN7cutlass13device_kernelINS_4gemm6kernel13GemmUniversalIN4cute5tupleIJiiiiEEENS1_10collective13CollectiveMmaINS1_34MainloopSm90TmaGmmaWarpSpecializedILi5ENS5_IJNS4_1CILi2EEENSA_ILi1EEESC_EEENS1_35KernelTmaWarpSpecializedCooperativeEEENS5_IJNSA_ILi256EEENSA_ILi64EEENSA_ILi128EEEEEEaNS5_IJlSC_lEEEaSK_NS4_8TiledMMAINS4_8MMA_AtomIJNS4_4SM904GMMA26MMA_64x64x32_S32S8S8_SS_TNEEEENS4_6LayoutISD_NS5_IJSC_NSA_ILi0EEESS_EEEEENS5_IJNS4_10UnderscoreESV_SV_EEEEENS4_13SM90_TMA_LOADENS4_14ComposedLayoutINS4_7SwizzleILi3ELi4ELi3EEENS4_18smem_ptr_flag_bitsILi8EEENSR_INS5_IJNSA_ILi8EEESI_EEENS5_IJSI_SC_EEEEEEEvNS4_8identityENS4_23SM90_TMA_LOAD_MULTICASTES18_vS19_EENS_8epilogue10collective6detail29Sm90TmaWarpSpecializedAdapterINS1D_15DefaultEpilogueIaSK_SK_NS1C_6thread17LinearCombinationIaLi1EiiLNS1H_9ScaleType4KindE0ELNS_15FloatRoundStyleE2EaEENS1_15EpilogueDefaultEEEEEvvEEEEvNT_6ParamsE,"aw",@nobits
	.sectionflags	@""
	.align	16
	.zero		1024


//--------------------- .nv.shared.reserved.0     --------------------------
	.section	.nv.shared.reserved.0,"aw",@nobits
	.weak		__nv_reservedSMEM_offset_0_alias
	.size		__nv_reservedSMEM_offset_0_alias, 0, 0
	.other		__nv_reservedSMEM_offset_0_alias,@"STO_CUDA_RESERVED_SHARED STV_DEFAULT"
__nv_reservedSMEM_offset_0_alias:
	.zero		0


//--------------------- .nv.global                --------------------------
	.section	.nv.global,"aw",@nobits
.nv.global:
	.type		_ZN40_INTERNAL_e8a7b2e1_4_k_cu_151d40c7_226314cute1_E,@object
	.size		_ZN40_INTERNAL_e8a7b2e1_4_k_cu_151d40c7_226314cute1_E,(_ZN40_INTERNAL_e8a7b2e1_4_k_cu_151d40c7_226314cuda3std3__45__cpo6cbeginE - _ZN40_INTERNAL_e8a7b2e1_4_k_cu_151d40c7_226314cute1_E)
_ZN40_INTERNAL_e8a7b2e1_4_k_cu_151d40c7_226314cute1_E:
	.zero		1
	.type		_ZN40_INTERNAL_e8a7b2e1_4_k_cu_151d40c7_226314cuda3std3__45__cpo6cbeginE,@object
	.size		_ZN40_INTERNAL_e8a7b2e1_4_k_cu_151d40c7_226314cuda3std3__45__cpo6cbeginE,(_ZN40_INTERNAL_e8a7b2e1_4_k_cu_151d40c7_226314cuda3std3__48in_placeE - _ZN40_INTERNAL_e8a7b2e1_4_k_cu_151d40c7_226314cuda3std3__45__cpo6cbeginE)
_ZN40_INTERNAL_e8a7b2e1_4_k_cu_151d40c7_226314cuda3std3__45__cpo6cbeginE:
	.zero		1
	.type		_ZN40_INTERNAL_e8a7b2e1_4_k_cu_151d40c7_226314cuda3std3__48in_placeE,@object
	.size		_ZN40_INTERNAL_e8a7b2e1_4_k_cu_151d40c7_226314cuda3std3__48in_placeE,(_ZN40_INTERNAL_e8a7b2e1_4_k_cu_151d40c7_226314cuda3std6ranges3__45__cpo9iter_moveE - _ZN40_INTERNAL_e8a7b2e1_4_k_cu_151d40c7_226314cuda3std3__48in_placeE)
_ZN40_INTERNAL_e8a7b2e1_4_k_cu_151d40c7_226314cuda3std3__48in_placeE:
	.zero		1
	.type		_ZN40_INTERNAL_e8a7b2e1_4_k_cu_151d40c7_226314cuda3std6ranges3__45__cpo9iter_moveE,@object
	.size		_ZN40_INTERNAL_e8a7b2e1_4_k_cu_151d40c7_226314cuda3std6ranges3__45__cpo9iter_moveE,(_ZN40_INTERNAL_e8a7b2e1_4_k_cu_151d40c7_226314cuda3std3__45__cpo5beginE - _ZN40_INTERNAL_e8a7b2e1_4_k_cu_151d40c7_226314cuda3std6ranges3__45__cpo9iter_moveE)
_ZN40_INTERNAL_e8a7b2e1_4_k_cu_151d40c7_226314cuda3std6ranges3__45__cpo9iter_moveE:
	.zero		1
	.type		_ZN40_INTERNAL_e8a7b2e1_4_k_cu_151d40c7_226314cuda3std3__45__cpo5beginE,@object
	.size		_ZN40_INTERNAL_e8a7b2e1_4_k_cu_151d40c7_226314cuda3std3__45__cpo5beginE,(_ZN40_INTERNAL_e8a7b2e1_4_k_cu_151d40c7_226314cuda3std3__442_GLOBAL__N__e8a7b2e1_4_k_cu_151d40c7_226316ignoreE - _ZN40_INTERNAL_e8a7b2e1_4_k_cu_151d40c7_226314cuda3std3__45__cpo5beginE)
_ZN40_INTERNAL_e8a7b2e1_4_k_cu_151d40c7_226314cuda3std3__45__cpo5beginE:
	.zero		1
	.type		_ZN40_INTERNAL_e8a7b2e1_4_k_cu_151d40c7_226314cuda3std3__442_GLOBAL__N__e8a7b2e1_4_k_cu_151d40c7_226316ignoreE,@object
	.size		_ZN40_INTERNAL_e8a7b2e1_4_k_cu_151d40c7_226314cuda3std3__442_GLOBAL__N__e8a7b2e1_4_k_cu_151d40c7_226316ignoreE,(_ZN40_INTERNAL_e8a7b2e1_4_k_cu_151d40c7_226314cute7productE - _ZN40_INTERNAL_e8a7b2e1_4_k_cu_151d40c7_226314cuda3std3__442_GLOBAL__N__e8a7b2e1_4_k_cu_151d40c7_226316ignoreE)
_ZN40_INTERNAL_e8a7b2e1_4_k_cu_151d40c7_226314cuda3std3__442_GLOBAL__N__e8a7b2e1_4_k_cu_151d40c7_226316ignoreE:
	.zero		1
	.type		_ZN40_INTERNAL_e8a7b2e1_4_k_cu_151d40c7_226314cute7productE,@object
	.size		_ZN40_INTERNAL_e8a7b2e1_4_k_cu_151d40c7_226314cute7productE,(_ZN40_INTERNAL_e8a7b2e1_4_k_cu_151d40c7_226314cuda3std3__45__cpo3endE - _ZN40_INTERNAL_e8a7b2e1_4_k_cu_151d40c7_226314cute7productE)
_ZN40_INTERNAL_e8a7b2e1_4_k_cu_151d40c7_226314cute7productE:
	.zero		1
	.type		_ZN40_INTERNAL_e8a7b2e1_4_k_cu_151d40c7_226314cuda3std3__45__cpo3endE,@object
	.size		_ZN40_INTERNAL_e8a7b2e1_4_k_cu_151d40c7_226314cuda3std3__45__cpo3endE,(_ZN40_INTERNAL_e8a7b2e1_4_k_cu_151d40c7_226314cuda3std3__419piecewise_constructE - _ZN40_INTERNAL_e8a7b2e1_4_k_cu_151d40c7_226314cuda3std3__45__cpo3endE)
_ZN40_INTERNAL_e8a7b2e1_4_k_cu_151d40c7_226314cuda3std3__45__cpo3endE:
	.zero		1
	.type		_ZN40_INTERNAL_e8a7b2e1_4_k_cu_151d40c7_226314cuda3std3__419piecewise_constructE,@object
	.size		_ZN40_INTERNAL_e8a7b2e1_4_k_cu_151d40c7_226314cuda3std3__419piecewise_constructE,(_ZN40_INTERNAL_e8a7b2e1_4_k_cu_151d40c7_226314cuda3std3__45__cpo4cendE - _ZN40_INTERNAL_e8a7b2e1_4_k_cu_151d40c7_226314cuda3std3__419piecewise_constructE)
_ZN40_INTERNAL_e8a7b2e1_4_k_cu_151d40c7_226314cuda3std3__419piecewise_constructE:
	.zero		1
	.type		_ZN40_INTERNAL_e8a7b2e1_4_k_cu_151d40c7_226314cuda3std3__45__cpo4cendE,@object
	.size		_ZN40_INTERNAL_e8a7b2e1_4_k_cu_151d40c7_226314cuda3std3__45__cpo4cendE,(_ZN40_INTERNAL_e8a7b2e1_4_k_cu_151d40c7_226314cuda3std6ranges3__45__cpo4swapE - _ZN40_INTERNAL_e8a7b2e1_4_k_cu_151d40c7_226314cuda3std3__45__cpo4cendE)
_ZN40_INTERNAL_e8a7b2e1_4_k_cu_151d40c7_226314cuda3std3__45__cpo4cendE:
	.zero		1
	.type		_ZN40_INTERNAL_e8a7b2e1_4_k_cu_151d40c7_226314cuda3std6ranges3__45__cpo4swapE,@object
	.size		_ZN40_INTERNAL_e8a7b2e1_4_k_cu_151d40c7_226314cuda3std6ranges3__45__cpo4swapE,(.L_8 - _ZN40_INTERNAL_e8a7b2e1_4_k_cu_151d40c7_226314cuda3std6ranges3__45__cpo4swapE)
_ZN40_INTERNAL_e8a7b2e1_4_k_cu_151d40c7_226314cuda3std6ranges3__45__cpo4swapE:
	.zero		1
.L_8:


//--------------------- .nv.constant0._ZN7cutlass13device_kernelINS_4gemm6kernel13GemmUniversalIN4cute5tupleIJiiiiEEENS1_10collective13CollectiveMmaINS1_34MainloopSm90TmaGmmaWarpSpecializedILi5ENS5_IJNS4_1CILi2EEENSA_ILi1EEESC_EEENS1_35KernelTmaWarpSpecializedCooperativeEEENS5_IJNSA_ILi256EEENSA_ILi64EEENSA_ILi128EEEEEEaNS5_IJlSC_lEEEaSK_NS4_8TiledMMAINS4_8MMA_AtomIJNS4_4SM904GMMA26MMA_64x64x32_S32S8S8_SS_TNEEEENS4_6LayoutISD_NS5_IJSC_NSA_ILi0EEESS_EEEEENS5_IJNS4_10UnderscoreESV_SV_EEEEENS4_13SM90_TMA_LOADENS4_14ComposedLayoutINS4_7SwizzleILi3ELi4ELi3EEENS4_18smem_ptr_flag_bitsILi8EEENSR_INS5_IJNSA_ILi8EEESI_EEENS5_IJSI_SC_EEEEEEEvNS4_8identityENS4_23SM90_TMA_LOAD_MULTICASTES18_vS19_EENS_8epilogue10collective6detail29Sm90TmaWarpSpecializedAdapterINS1D_15DefaultEpilogueIaSK_SK_NS1C_6thread17LinearCombinationIaLi1EiiLNS1H_9ScaleType4KindE0ELNS_15FloatRoundStyleE2EaEENS1_15EpilogueDefaultEEEEEvvEEEEvNT_6ParamsE --------------------------
	.section	.nv.constant0._ZN7cutlass13device_kernelINS_4gemm6kernel13GemmUniversalIN4cute5tupleIJiiiiEEENS1_10collective13CollectiveMmaINS1_34MainloopSm90TmaGmmaWarpSpecializedILi5ENS5_IJNS4_1CILi2EEENSA_ILi1EEESC_EEENS1_35KernelTmaWarpSpecializedCooperativeEEENS5_IJNSA_ILi256EEENSA_ILi64EEENSA_ILi128EEEEEEaNS5_IJlSC_lEEEaSK_NS4_8TiledMMAINS4_8MMA_AtomIJNS4_4SM904GMMA26MMA_64x64x32_S32S8S8_SS_TNEEEENS4_6LayoutISD_NS5_IJSC_NSA_ILi0EEESS_EEEEENS5_IJNS4_10UnderscoreESV_SV_EEEEENS4_13SM90_TMA_LOADENS4_14ComposedLayoutINS4_7SwizzleILi3ELi4ELi3EEENS4_18smem_ptr_flag_bitsILi8EEENSR_INS5_IJNSA_ILi8EEESI_EEENS5_IJSI_SC_EEEEEEEvNS4_8identityENS4_23SM90_TMA_LOAD_MULTICASTES18_vS19_EENS_8epilogue10collective6detail29Sm90TmaWarpSpecializedAdapterINS1D_15DefaultEpilogueIaSK_SK_NS1C_6thread17LinearCombinationIaLi1EiiLNS1H_9ScaleType4KindE0ELNS_15FloatRoundStyleE2EaEENS1_15EpilogueDefaultEEEEEvvEEEEvNT_6ParamsE,"a",@progbits
	.sectionflags	@""
	.align	4
.nv.constant0._ZN7cutlass13device_kernelINS_4gemm6kernel13GemmUniversalIN4cute5tupleIJiiiiEEENS1_10collective13CollectiveMmaINS1_34MainloopSm90TmaGmmaWarpSpecializedILi5ENS5_IJNS4_1CILi2EEENSA_ILi1EEESC_EEENS1_35KernelTmaWarpSpecializedCooperativeEEENS5_IJNSA_ILi256EEENSA_ILi64EEENSA_ILi128EEEEEEaNS5_IJlSC_lEEEaSK_NS4_8TiledMMAINS4_8MMA_AtomIJNS4_4SM904GMMA26MMA_64x64x32_S32S8S8_SS_TNEEEENS4_6LayoutISD_NS5_IJSC_NSA_ILi0EEESS_EEEEENS5_IJNS4_10UnderscoreESV_SV_EEEEENS4_13SM90_TMA_LOADENS4_14ComposedLayoutINS4_7SwizzleILi3ELi4ELi3EEENS4_18smem_ptr_flag_bitsILi8EEENSR_INS5_IJNSA_ILi8EEESI_EEENS5_IJSI_SC_EEEEEEEvNS4_8identityENS4_23SM90_TMA_LOAD_MULTICASTES18_vS19_EENS_8epilogue10collective6detail29Sm90TmaWarpSpecializedAdapterINS1D_15DefaultEpilogueIaSK_SK_NS1C_6thread17LinearCombinationIaLi1EiiLNS1H_9ScaleType4KindE0ELNS_15FloatRoundStyleE2EaEENS1_15EpilogueDefaultEEEEEvvEEEEvNT_6ParamsE:
	.zero		1664


//--------------------- SYMBOLS --------------------------

	.type		.nv.reservedSmem.offset0,@object
	.size		.nv.reservedSmem.offset0,0x4
	.type		__assertfail,@function
